// auto-generated by cutlass_sweep.gemm — config: {"arch": "sm_100", "cluster_m": 2, "cluster_n": 1, "dtype": "int8", "stages": 5, "tile_k": 32, "tile_m": 64, "tile_n": 64}
#include "cutlass/cutlass.h"
#include "cutlass/gemm/collective/collective_builder.hpp"
#include "cutlass/gemm/device/gemm_universal_adapter.h"
#include "cutlass/gemm/kernel/gemm_universal.hpp"
#include "cutlass/epilogue/collective/collective_builder.hpp"

using ElemA = int8_t;
using ElemB = int8_t;
using ElemCD = int8_t;
using Acc  = int32_t;
using TileShape    = cute::Shape<cute::_64, cute::_64, cute::_32>;
using ClusterShape = cute::Shape<cute::_2, cute::_1, cute::_1>;

using CollectiveEpilogue = typename cutlass::epilogue::collective::CollectiveBuilder<
    cutlass::arch::Sm100, cutlass::arch::OpClassTensorOp,
    TileShape, ClusterShape,
    cutlass::epilogue::collective::EpilogueTileAuto,
    Acc, Acc,
    ElemCD, cutlass::layout::RowMajor, 128 / cutlass::sizeof_bits<ElemCD>::value,
    ElemCD, cutlass::layout::RowMajor, 128 / cutlass::sizeof_bits<ElemCD>::value,
    cutlass::epilogue::collective::EpilogueScheduleAuto
  >::CollectiveOp;

using CollectiveMainloop = typename cutlass::gemm::collective::CollectiveBuilder<
    cutlass::arch::Sm100, cutlass::arch::OpClassTensorOp,
    ElemA, cutlass::layout::RowMajor, 128 / cutlass::sizeof_bits<ElemA>::value,
    ElemB, cutlass::layout::ColumnMajor, 128 / cutlass::sizeof_bits<ElemB>::value,
    Acc,
    TileShape, ClusterShape,
    cutlass::gemm::collective::StageCount<5>,
    cutlass::gemm::collective::KernelScheduleAuto
  >::CollectiveOp;

using GemmKernel = cutlass::gemm::kernel::GemmUniversal<
    cute::Shape<int,int,int,int>,
    CollectiveMainloop,
    CollectiveEpilogue
>;
using Gemm = cutlass::gemm::device::GemmUniversalAdapter<GemmKernel>;

// Force the device kernel symbol into the cubin without needing a host main.
auto* _anchor = &cutlass::device_kernel<GemmKernel>;


// ===== COMPILED SASS (sm_100a) =====

	.target	sm_100a

	.elftype	@"ET_EXEC"


//--------------------- .note.nv.tkinfo           --------------------------
	.section	.note.nv.tkinfo,"",@"SHT_NOTE"
	.sectionflags	@"SHF_NOTE_NV_TKINFO"
	.tkinfo
        /*0018*/ 	.word	0x00000002
        /*0030*/ 	.string	""
        /*0030*/ 	.string	"ptxas"
        /*0030*/ 	.string	"Cuda compilation tools, release 13.0, V13.0.88"
        /*0030*/ 	.string	"Build cuda_13.0.r13.0/compiler.36424714_0"
        /*0030*/ 	.string	"-arch sm_100a -m 64 "



//--------------------- .note.nv.cuinfo           --------------------------
	.section	.note.nv.cuinfo,"",@"SHT_NOTE"
	.sectionflags	@"SHF_NOTE_NV_CUINFO"
        /*0018*/ 	.short	0x0002
        /*001a*/ 	.short	0x0064
        /*001c*/ 	.short	0x0082
	.zero		2


//--------------------- .nv.info                  --------------------------
	.section	.nv.info,"",@"SHT_CUDA_INFO"
	.align	4


	//----- nvinfo : EIATTR_REGCOUNT
	.align		4
        /*0000*/ 	.byte	0x04, 0x2f
        /*0002*/ 	.short	(.L_19 - .L_18)
	.align		4
.L_18:
        /*0004*/ 	.word	index@(_ZN7cutlass13device_kernelINS_4gemm6kernel13GemmUniversalIN4cute5tupleIJiiiiEEENS1_10collective13CollectiveMmaINS1_35MainloopSm100TmaUmmaWarpSpecializedILi5ELi2ELi4ENS5_IJNS4_1CILi2EEENSA_ILi1EEESC_EEEEENS5_IJNSA_ILi64EEESF_NSA_ILi32EEEEEEaNS5_IJlSC_lEEEaSI_NS4_8TiledMMAINS4_8MMA_AtomIJNS4_15SM100_MMA_S8_SSIaaiLi64ELi64ELNS4_4UMMA5MajorE0ELSN_0ELNSM_8SaturateE0EEEEEENS4_6LayoutINS5_IJSC_SC_SC_EEENS5_IJNSA_ILi0EEEST_ST_EEEEENS5_IJNS4_10UnderscoreESW_SW_EEEEENS4_13SM90_TMA_LOADENS4_14ComposedLayoutINS4_7SwizzleILi1ELi4ELi3EEENS4_18smem_ptr_flag_bitsILi8EEENSR_INS5_IJNSA_ILi8EEESG_EEENS5_IJSG_SC_EEEEEEEvNS4_8identityENS4_23SM90_TMA_LOAD_MULTICASTES19_vS1A_EENS_8epilogue10collective18CollectiveEpilogueINS1D_23Sm100TmaWarpSpecializedILi1ELi1ELi32ELb0ELb0EEEJSH_NS5_IJNSR_ISF_SC_EES1I_EEEaSI_aSI_NS1D_6fusion15FusionCallbacksIS1H_NS1K_17LinearCombinationIaiaiLNS_15FloatRoundStyleE2EEESH_S1J_JEEENS4_5SM1004TMEM4LOAD26SM100_TMEM_LOAD_16dp32b32xESZ_NS10_INS11_ILi2ELi4ELi3EEES14_NSR_INS5_IJS15_SF_EEENS5_IJSF_SC_EEEEEEENS4_39AutoVectorizingCopyWithAssumedAlignmentILi128EEENS4_14SM90_TMA_STOREES1Y_S20_S20_EEEvvEEEEvNT_6ParamsE)
        /*0008*/ 	.word	0x00000059


	//----- nvinfo : EIATTR_FRAME_SIZE
	.align		4
.L_19:
        /*000c*/ 	.byte	0x04, 0x11
        /*000e*/ 	.short	(.L_21 - .L_20)
	.align		4
.L_20:
        /*0010*/ 	.word	index@($__internal_2_$__cuda_sm10x_tcgen05_guardrail_trap_unallocated_columns_being_dealloced)
        /*0014*/ 	.word	0x00000000


	//----- nvinfo : EIATTR_FRAME_SIZE
	.align		4
.L_21:
        /*0018*/ 	.byte	0x04, 0x11
        /*001a*/ 	.short	(.L_23 - .L_22)
	.align		4
.L_22:
        /*001c*/ 	.word	index@($__internal_1_$__cuda_sm10x_tcgen05_guardrail_trap_phase_invalid_during_alloc)
        /*0020*/ 	.word	0x00000000


	//----- nvinfo : EIATTR_FRAME_SIZE
	.align		4
.L_23:
        /*0024*/ 	.byte	0x04, 0x11
        /*0026*/ 	.short	(.L_25 - .L_24)
	.align		4
.L_24:
        /*0028*/ 	.word	index@($__internal_0_$__cuda_sm10x_tcgen05_guardrail_trap_col_being_dealloced_not_returned_by_alloc)
        /*002c*/ 	.word	0x00000000


	//----- nvinfo : EIATTR_FRAME_SIZE
	.align		4
.L_25:
        /*0030*/ 	.byte	0x04, 0x11
        /*0032*/ 	.short	(.L_27 - .L_26)
	.align		4
.L_26:
        /*0034*/ 	.word	index@(_ZN7cutlass13device_kernelINS_4gemm6kernel13GemmUniversalIN4cute5tupleIJiiiiEEENS1_10collective13CollectiveMmaINS1_35MainloopSm100TmaUmmaWarpSpecializedILi5ELi2ELi4ENS5_IJNS4_1CILi2EEENSA_ILi1EEESC_EEEEENS5_IJNSA_ILi64EEESF_NSA_ILi32EEEEEEaNS5_IJlSC_lEEEaSI_NS4_8TiledMMAINS4_8MMA_AtomIJNS4_15SM100_MMA_S8_SSIaaiLi64ELi64ELNS4_4UMMA5MajorE0ELSN_0ELNSM_8SaturateE0EEEEEENS4_6LayoutINS5_IJSC_SC_SC_EEENS5_IJNSA_ILi0EEEST_ST_EEEEENS5_IJNS4_10UnderscoreESW_SW_EEEEENS4_13SM90_TMA_LOADENS4_14ComposedLayoutINS4_7SwizzleILi1ELi4ELi3EEENS4_18smem_ptr_flag_bitsILi8EEENSR_INS5_IJNSA_ILi8EEESG_EEENS5_IJSG_SC_EEEEEEEvNS4_8identityENS4_23SM90_TMA_LOAD_MULTICASTES19_vS1A_EENS_8epilogue10collective18CollectiveEpilogueINS1D_23Sm100TmaWarpSpecializedILi1ELi1ELi32ELb0ELb0EEEJSH_NS5_IJNSR_ISF_SC_EES1I_EEEaSI_aSI_NS1D_6fusion15FusionCallbacksIS1H_NS1K_17LinearCombinationIaiaiLNS_15FloatRoundStyleE2EEESH_S1J_JEEENS4_5SM1004TMEM4LOAD26SM100_TMEM_LOAD_16dp32b32xESZ_NS10_INS11_ILi2ELi4ELi3EEES14_NSR_INS5_IJS15_SF_EEENS5_IJSF_SC_EEEEEEENS4_39AutoVectorizingCopyWithAssumedAlignmentILi128EEENS4_14SM90_TMA_STOREES1Y_S20_S20_EEEvvEEEEvNT_6ParamsE)
        /*0038*/ 	.word	0x00000000


	//----- nvinfo : EIATTR_MIN_STACK_SIZE
	.align		4
.L_27:
        /*003c*/ 	.byte	0x04, 0x12
        /*003e*/ 	.short	(.L_29 - .L_28)
	.align		4
.L_28:
        /*0040*/ 	.word	index@(_ZN7cutlass13device_kernelINS_4gemm6kernel13GemmUniversalIN4cute5tupleIJiiiiEEENS1_10collective13CollectiveMmaINS1_35MainloopSm100TmaUmmaWarpSpecializedILi5ELi2ELi4ENS5_IJNS4_1CILi2EEENSA_ILi1EEESC_EEEEENS5_IJNSA_ILi64EEESF_NSA_ILi32EEEEEEaNS5_IJlSC_lEEEaSI_NS4_8TiledMMAINS4_8MMA_AtomIJNS4_15SM100_MMA_S8_SSIaaiLi64ELi64ELNS4_4UMMA5MajorE0ELSN_0ELNSM_8SaturateE0EEEEEENS4_6LayoutINS5_IJSC_SC_SC_EEENS5_IJNSA_ILi0EEEST_ST_EEEEENS5_IJNS4_10UnderscoreESW_SW_EEEEENS4_13SM90_TMA_LOADENS4_14ComposedLayoutINS4_7SwizzleILi1ELi4ELi3EEENS4_18smem_ptr_flag_bitsILi8EEENSR_INS5_IJNSA_ILi8EEESG_EEENS5_IJSG_SC_EEEEEEEvNS4_8identityENS4_23SM90_TMA_LOAD_MULTICASTES19_vS1A_EENS_8epilogue10collective18CollectiveEpilogueINS1D_23Sm100TmaWarpSpecializedILi1ELi1ELi32ELb0ELb0EEEJSH_NS5_IJNSR_ISF_SC_EES1I_EEEaSI_aSI_NS1D_6fusion15FusionCallbacksIS1H_NS1K_17LinearCombinationIaiaiLNS_15FloatRoundStyleE2EEESH_S1J_JEEENS4_5SM1004TMEM4LOAD26SM100_TMEM_LOAD_16dp32b32xESZ_NS10_INS11_ILi2ELi4ELi3EEES14_NSR_INS5_IJS15_SF_EEENS5_IJSF_SC_EEEEEEENS4_39AutoVectorizingCopyWithAssumedAlignmentILi128EEENS4_14SM90_TMA_STOREES1Y_S20_S20_EEEvvEEEEvNT_6ParamsE)
        /*0044*/ 	.word	0x00000000
.L_29:


//--------------------- .nv.compat                --------------------------
	.section	.nv.compat,"",@"SHT_CUDA_COMPAT_INFO"
	.align	4
        /*0000*/ 	.byte	0x02, 0x09, 0x01, 0x00, 0x02, 0x02, 0x03, 0x00, 0x02, 0x05, 0x06, 0x00, 0x03, 0x07, 0x01, 0x01
        /*0010*/ 	.byte	0x02, 0x03, 0x01, 0x00, 0x02, 0x06, 0x01, 0x00, 0x04, 0x0b, 0x08, 0x00, 0x01, 0x00, 0x00, 0x00
        /*0020*/ 	.byte	0x00, 0x00, 0x00, 0x00


//--------------------- .nv.info._ZN7cutlass13device_kernelINS_4gemm6kernel13GemmUniversalIN4cute5tupleIJiiiiEEENS1_10collective13CollectiveMmaINS1_35MainloopSm100TmaUmmaWarpSpecializedILi5ELi2ELi4ENS5_IJNS4_1CILi2EEENSA_ILi1EEESC_EEEEENS5_IJNSA_ILi64EEESF_NSA_ILi32EEEEEEaNS5_IJlSC_lEEEaSI_NS4_8TiledMMAINS4_8MMA_AtomIJNS4_15SM100_MMA_S8_SSIaaiLi64ELi64ELNS4_4UMMA5MajorE0ELSN_0ELNSM_8SaturateE0EEEEEENS4_6LayoutINS5_IJSC_SC_SC_EEENS5_IJNSA_ILi0EEEST_ST_EEEEENS5_IJNS4_10UnderscoreESW_SW_EEEEENS4_13SM90_TMA_LOADENS4_14ComposedLayoutINS4_7SwizzleILi1ELi4ELi3EEENS4_18smem_ptr_flag_bitsILi8EEENSR_INS5_IJNSA_ILi8EEESG_EEENS5_IJSG_SC_EEEEEEEvNS4_8identityENS4_23SM90_TMA_LOAD_MULTICASTES19_vS1A_EENS_8epilogue10collective18CollectiveEpilogueINS1D_23Sm100TmaWarpSpecializedILi1ELi1ELi32ELb0ELb0EEEJSH_NS5_IJNSR_ISF_SC_EES1I_EEEaSI_aSI_NS1D_6fusion15FusionCallbacksIS1H_NS1K_17LinearCombinationIaiaiLNS_15FloatRoundStyleE2EEESH_S1J_JEEENS4_5SM1004TMEM4LOAD26SM100_TMEM_LOAD_16dp32b32xESZ_NS10_INS11_ILi2ELi4ELi3EEES14_NSR_INS5_IJS15_SF_EEENS5_IJSF_SC_EEEEEEENS4_39AutoVectorizingCopyWithAssumedAlignmentILi128EEENS4_14SM90_TMA_STOREES1Y_S20_S20_EEEvvEEEEvNT_6ParamsE --------------------------
	.section	.nv.info._ZN7cutlass13device_kernelINS_4gemm6kernel13GemmUniversalIN4cute5tupleIJiiiiEEENS1_10collective13CollectiveMmaINS1_35MainloopSm100TmaUmmaWarpSpecializedILi5ELi2ELi4ENS5_IJNS4_1CILi2EEENSA_ILi1EEESC_EEEEENS5_IJNSA_ILi64EEESF_NSA_ILi32EEEEEEaNS5_IJlSC_lEEEaSI_NS4_8TiledMMAINS4_8MMA_AtomIJNS4_15SM100_MMA_S8_SSIaaiLi64ELi64ELNS4_4UMMA5MajorE0ELSN_0ELNSM_8SaturateE0EEEEEENS4_6LayoutINS5_IJSC_SC_SC_EEENS5_IJNSA_ILi0EEEST_ST_EEEEENS5_IJNS4_10UnderscoreESW_SW_EEEEENS4_13SM90_TMA_LOADENS4_14ComposedLayoutINS4_7SwizzleILi1ELi4ELi3EEENS4_18smem_ptr_flag_bitsILi8EEENSR_INS5_IJNSA_ILi8EEESG_EEENS5_IJSG_SC_EEEEEEEvNS4_8identityENS4_23SM90_TMA_LOAD_MULTICASTES19_vS1A_EENS_8epilogue10collective18CollectiveEpilogueINS1D_23Sm100TmaWarpSpecializedILi1ELi1ELi32ELb0ELb0EEEJSH_NS5_IJNSR_ISF_SC_EES1I_EEEaSI_aSI_NS1D_6fusion15FusionCallbacksIS1H_NS1K_17LinearCombinationIaiaiLNS_15FloatRoundStyleE2EEESH_S1J_JEEENS4_5SM1004TMEM4LOAD26SM100_TMEM_LOAD_16dp32b32xESZ_NS10_INS11_ILi2ELi4ELi3EEES14_NSR_INS5_IJS15_SF_EEENS5_IJSF_SC_EEEEEEENS4_39AutoVectorizingCopyWithAssumedAlignmentILi128EEENS4_14SM90_TMA_STOREES1Y_S20_S20_EEEvvEEEEvNT_6ParamsE,"",@"SHT_CUDA_INFO"
	.sectionflags	@""
	.align	4


	//----- nvinfo : EIATTR_CUDA_API_VERSION
	.align		4
        /*0000*/ 	.byte	0x04, 0x37
        /*0002*/ 	.short	(.L_31 - .L_30)
.L_30:
        /*0004*/ 	.word	0x00000082


	//----- nvinfo : EIATTR_KPARAM_INFO
	.align		4
.L_31:
        /*0008*/ 	.byte	0x04, 0x17
        /*000a*/ 	.short	(.L_33 - .L_32)
.L_32:
        /*000c*/ 	.word	0x00000000
        /*0010*/ 	.short	0x0000
        /*0012*/ 	.short	0x0000
        /*0014*/ 	.byte	0x00, 0xf0, 0x01, 0x20


	//----- nvinfo : EIATTR_AT_ENTRY_FRAGMENTS
	.align		4
.L_33:
        /*0018*/ 	.byte	0x04, 0x4f
        /*001a*/ 	.short	(.L_35 - .L_34)


	//   ....[0]....
.L_34:
        /*001c*/ 	.word	0x00000006


	//----- nvinfo : EIATTR_RESERVED_SMEM_USED
	.align		4
.L_35:
        /*0020*/ 	.byte	0x01, 0x41
	.zero		2


	//----- nvinfo : EIATTR_SPARSE_MMA_MASK
	.align		4
        /*0024*/ 	.byte	0x03, 0x50
        /*0026*/ 	.short	0x0000


	//----- nvinfo : EIATTR_TCGEN05_1CTA_USED
	.align		4
        /*0028*/ 	.byte	0x01, 0x51
	.zero		2


	//----- nvinfo : EIATTR_MAXREG_COUNT
	.align		4
        /*002c*/ 	.byte	0x03, 0x1b
        /*002e*/ 	.short	0x00ff


	//----- nvinfo : EIATTR_NUM_BARRIERS
	.align		4
        /*0030*/ 	.byte	0x02, 0x4c
        /*0032*/ 	.byte	0x07
	.zero		1


	//----- nvinfo : EIATTR_EXTERNS
	.align		4
        /*0034*/ 	.byte	0x04, 0x0f
        /*0036*/ 	.short	(.L_37 - .L_36)


	//   ....[0]....
	.align		4
.L_36:
        /*0038*/ 	.word	index@(__assertfail)


	//----- nvinfo : EIATTR_MERCURY_ISA_VERSION
	.align		4
.L_37:
        /*003c*/ 	.byte	0x03, 0x5f
        /*003e*/ 	.short	0x0101


	//----- nvinfo : EIATTR_INT_WARP_WIDE_INSTR_OFFSETS
	.align		4
        /*0040*/ 	.byte	0x04, 0x31
        /*0042*/ 	.short	(.L_39 - .L_38)


	//   ....[0]....
.L_38:
        /*0044*/ 	.word	0x00003b50


	//   ....[1]....
        /*0048*/ 	.word	0x00003b80


	//   ....[2]....
        /*004c*/ 	.word	0x00003ba0


	//   ....[3]....
        /*0050*/ 	.word	0x00004780


	//   ....[4]....
        /*0054*/ 	.word	0x00004830


	//----- nvinfo : EIATTR_COOP_GROUP_MASK_REGIDS
	.align		4
.L_39:
        /*0058*/ 	.byte	0x04, 0x29
        /*005a*/ 	.short	(.L_41 - .L_40)


	//   ....[0]....
.L_40:
        /*005c*/ 	.word	0xffffffff


	//   ....[1]....
        /*0060*/ 	.word	0xffffffff


	//   ....[2]....
        /*0064*/ 	.word	0xffffffff


	//   ....[3]....
        /*0068*/ 	.word	0xffffffff


	//   ....[4]....
        /*006c*/ 	.word	0xffffffff


	//   ....[5]....
        /*0070*/ 	.word	0xffffffff


	//   ....[6]....
        /*0074*/ 	.word	0xffffffff


	//   ....[7]....
        /*0078*/ 	.word	0xffffffff


	//   ....[8]....
        /*007c*/ 	.word	0xffffffff


	//   ....[9]....
        /*0080*/ 	.word	0xffffffff


	//   ....[10]....
        /*0084*/ 	.word	0xffffffff


	//   ....[11]....
        /*0088*/ 	.word	0xffffffff


	//   ....[12]....
        /*008c*/ 	.word	0xffffffff


	//   ....[13]....
        /*0090*/ 	.word	0xffffffff


	//----- nvinfo : EIATTR_COOP_GROUP_INSTR_OFFSETS
	.align		4
.L_41:
        /*0094*/ 	.byte	0x04, 0x28
        /*0096*/ 	.short	(.L_43 - .L_42)


	//   ....[0]....
.L_42:
        /*0098*/ 	.word	0x00000080


	//   ....[1]....
        /*009c*/ 	.word	0x000004e0


	//   ....[2]....
        /*00a0*/ 	.word	0x000006a0


	//   ....[3]....
        /*00a4*/ 	.word	0x000007e0


	//   ....[4]....
        /*00a8*/ 	.word	0x000008e0


	//   ....[5]....
        /*00ac*/ 	.word	0x00000a50


	//   ....[6]....
        /*00b0*/ 	.word	0x00000bf0


	//   ....[7]....
        /*00b4*/ 	.word	0x00000da0


	//   ....[8]....
        /*00b8*/ 	.word	0x00001f60


	//   ....[9]....
        /*00bc*/ 	.word	0x00002e90


	//   ....[10]....
        /*00c0*/ 	.word	0x000030a0


	//   ....[11]....
        /*00c4*/ 	.word	0x000030d0


	//   ....[12]....
        /*00c8*/ 	.word	0x00003a30


	//   ....[13]....
        /*00cc*/ 	.word	0x00003c60


	//----- nvinfo : EIATTR_VRC_CTA_INIT_COUNT
	.align		4
.L_43:
        /*00d0*/ 	.byte	0x02, 0x4a
        /*00d2*/ 	.byte	0x80
	.zero		1


	//----- nvinfo : EIATTR_SYSCALL_OFFSETS
	.align		4
        /*00d4*/ 	.byte	0x04, 0x46
        /*00d6*/ 	.short	(.L_45 - .L_44)


	//   ....[0]....
.L_44:
        /*00d8*/ 	.word	0x00005390


	//   ....[1]....
        /*00dc*/ 	.word	0x000054d0


	//   ....[2]....
        /*00e0*/ 	.word	0x00005c50


	//----- nvinfo : EIATTR_MBARRIER_INSTR_OFFSETS
	.align		4
.L_45:
        /*00e4*/ 	.byte	0x04, 0x39
        /*00e6*/ 	.short	(.L_47 - .L_46)


	//   ....[0]....
.L_46:
        /*00e8*/ 	.word	0x000005f0
        /*00ec*/ 	.word	0x000000ff
        /*00f0*/ 	.word	0x00000000
        /*00f4*/ 	.short	0x0100
        /*00f6*/ 	.byte	0x04
	.zero		1


	//   ....[1]....
        /*00f8*/ 	.word	0x00000600
        /*00fc*/ 	.word	0x000000ff
        /*0100*/ 	.word	0x00000028
        /*0104*/ 	.short	0x0100
        /*0106*/ 	.byte	0x04
	.zero		1


	//   ....[2]....
        /*0108*/ 	.word	0x00000610
        /*010c*/ 	.word	0x000000ff
        /*0110*/ 	.word	0x00000008
        /*0114*/ 	.short	0x0100
        /*0116*/ 	.byte	0x04
	.zero		1


	//   ....[3]....
        /*0118*/ 	.word	0x00000620
        /*011c*/ 	.word	0x000000ff
        /*0120*/ 	.word	0x00000030
        /*0124*/ 	.short	0x0100
        /*0126*/ 	.byte	0x04
	.zero		1


	//   ....[4]....
        /*0128*/ 	.word	0x00000630
        /*012c*/ 	.word	0x000000ff
        /*0130*/ 	.word	0x00000010
        /*0134*/ 	.short	0x0100
        /*0136*/ 	.byte	0x04
	.zero		1


	//   ....[5]....
        /*0138*/ 	.word	0x00000640
        /*013c*/ 	.word	0x000000ff
        /*0140*/ 	.word	0x00000038
        /*0144*/ 	.short	0x0100
        /*0146*/ 	.byte	0x04
	.zero		1


	//   ....[6]....
        /*0148*/ 	.word	0x00000650
        /*014c*/ 	.word	0x000000ff
        /*0150*/ 	.word	0x00000018
        /*0154*/ 	.short	0x0100
        /*0156*/ 	.byte	0x04
	.zero		1


	//   ....[7]....
        /*0158*/ 	.word	0x00000660
        /*015c*/ 	.word	0x000000ff
        /*0160*/ 	.word	0x00000040
        /*0164*/ 	.short	0x0100
        /*0166*/ 	.byte	0x04
	.zero		1


	//   ....[8]....
        /*0168*/ 	.word	0x00000670
        /*016c*/ 	.word	0x000000ff
        /*0170*/ 	.word	0x00000020
        /*0174*/ 	.short	0x0100
        /*0176*/ 	.byte	0x04
	.zero		1


	//   ....[9]....
        /*0178*/ 	.word	0x00000680
        /*017c*/ 	.word	0x000000ff
        /*0180*/ 	.word	0x00000048
        /*0184*/ 	.short	0x0100
        /*0186*/ 	.byte	0x04
	.zero		1


	//   ....[10]....
        /*0188*/ 	.word	0x000007b0
        /*018c*/ 	.word	0x000000ff
        /*0190*/ 	.word	0x00000050
        /*0194*/ 	.short	0x0100
        /*0196*/ 	.byte	0x04
	.zero		1


	//   ....[11]....
        /*0198*/ 	.word	0x000007c0
        /*019c*/ 	.word	0x000000ff
        /*01a0*/ 	.word	0x00000058
        /*01a4*/ 	.short	0x0100
        /*01a6*/ 	.byte	0x04
	.zero		1


	//   ....[12]....
        /*01a8*/ 	.word	0x000008b0
        /*01ac*/ 	.word	0x000000ff
        /*01b0*/ 	.word	0x00000060
        /*01b4*/ 	.short	0x0100
        /*01b6*/ 	.byte	0x06
	.zero		1


	//   ....[13]....
        /*01b8*/ 	.word	0x000008c0
        /*01bc*/ 	.word	0x000000ff
        /*01c0*/ 	.word	0x00000068
        /*01c4*/ 	.short	0x0100
        /*01c6*/ 	.byte	0x06
	.zero		1


	//   ....[14]....
        /*01c8*/ 	.word	0x00000a00
        /*01cc*/ 	.word	0x000000ff
        /*01d0*/ 	.word	0x00000070
        /*01d4*/ 	.short	0x0100
        /*01d6*/ 	.byte	0x06
	.zero		1


	//   ....[15]....
        /*01d8*/ 	.word	0x00000a10
        /*01dc*/ 	.word	0x000000ff
        /*01e0*/ 	.word	0x00000080
        /*01e4*/ 	.short	0x0100
        /*01e6*/ 	.byte	0x06
	.zero		1


	//   ....[16]....
        /*01e8*/ 	.word	0x00000a20
        /*01ec*/ 	.word	0x000000ff
        /*01f0*/ 	.word	0x00000078
        /*01f4*/ 	.short	0x0100
        /*01f6*/ 	.byte	0x06
	.zero		1


	//   ....[17]....
        /*01f8*/ 	.word	0x00000a30
        /*01fc*/ 	.word	0x000000ff
        /*0200*/ 	.word	0x00000088
        /*0204*/ 	.short	0x0100
        /*0206*/ 	.byte	0x06
	.zero		1


	//   ....[18]....
        /*0208*/ 	.word	0x00000b60
        /*020c*/ 	.word	0x000000ff
        /*0210*/ 	.word	0x00000090
        /*0214*/ 	.short	0x0100
        /*0216*/ 	.byte	0x04
	.zero		1


	//   ....[19]....
        /*0218*/ 	.word	0x00000b70
        /*021c*/ 	.word	0x000000ff
        /*0220*/ 	.word	0x000000b0
        /*0224*/ 	.short	0x0100
        /*0226*/ 	.byte	0x04
	.zero		1


	//   ....[20]....
        /*0228*/ 	.word	0x00000b80
        /*022c*/ 	.word	0x000000ff
        /*0230*/ 	.word	0x00000098
        /*0234*/ 	.short	0x0100
        /*0236*/ 	.byte	0x04
	.zero		1


	//   ....[21]....
        /*0238*/ 	.word	0x00000b90
        /*023c*/ 	.word	0x000000ff
        /*0240*/ 	.word	0x000000b8
        /*0244*/ 	.short	0x0100
        /*0246*/ 	.byte	0x04
	.zero		1


	//   ....[22]....
        /*0248*/ 	.word	0x00000ba0
        /*024c*/ 	.word	0x000000ff
        /*0250*/ 	.word	0x000000a0
        /*0254*/ 	.short	0x0100
        /*0256*/ 	.byte	0x04
	.zero		1


	//   ....[23]....
        /*0258*/ 	.word	0x00000bb0
        /*025c*/ 	.word	0x000000ff
        /*0260*/ 	.word	0x000000c0
        /*0264*/ 	.short	0x0100
        /*0266*/ 	.byte	0x04
	.zero		1


	//   ....[24]....
        /*0268*/ 	.word	0x00000bc0
        /*026c*/ 	.word	0x000000ff
        /*0270*/ 	.word	0x000000a8
        /*0274*/ 	.short	0x0100
        /*0276*/ 	.byte	0x04
	.zero		1


	//   ....[25]....
        /*0278*/ 	.word	0x00000bd0
        /*027c*/ 	.word	0x000000ff
        /*0280*/ 	.word	0x000000c8
        /*0284*/ 	.short	0x0100
        /*0286*/ 	.byte	0x04
	.zero		1


	//   ....[26]....
        /*0288*/ 	.word	0x00000cc0
        /*028c*/ 	.word	0x000000ff
        /*0290*/ 	.word	0x000000d0
        /*0294*/ 	.short	0x0100
        /*0296*/ 	.byte	0x04
	.zero		1


	//   ....[27]....
        /*0298*/ 	.word	0x00000cd0
        /*029c*/ 	.word	0x000000ff
        /*02a0*/ 	.word	0x000000e0
        /*02a4*/ 	.short	0x0100
        /*02a6*/ 	.byte	0x04
	.zero		1


	//   ....[28]....
        /*02a8*/ 	.word	0x00000ce0
        /*02ac*/ 	.word	0x000000ff
        /*02b0*/ 	.word	0x000000d8
        /*02b4*/ 	.short	0x0100
        /*02b6*/ 	.byte	0x04
	.zero		1


	//   ....[29]....
        /*02b8*/ 	.word	0x00000cf0
        /*02bc*/ 	.word	0x000000ff
        /*02c0*/ 	.word	0x000000e8
        /*02c4*/ 	.short	0x0100
        /*02c6*/ 	.byte	0x04
	.zero		1


	//   ....[30]....
        /*02c8*/ 	.word	0x000017e0
        /*02cc*/ 	.word	0x00000000
        /*02d0*/ 	.word	0x000000e0
        /*02d4*/ 	.short	0x010a
        /*02d6*/ 	.byte	0xff
	.zero		1


	//   ....[31]....
        /*02d8*/ 	.word	0x00001810
        /*02dc*/ 	.word	0x00000000
        /*02e0*/ 	.word	0x000000d0
        /*02e4*/ 	.short	0x0101
        /*02e6*/ 	.byte	0xff
	.zero		1


	//   ....[32]....
        /*02e8*/ 	.word	0x000018e0
        /*02ec*/ 	.word	0x000000ff
        /*02f0*/ 	.word	0x00000028
        /*02f4*/ 	.short	0x010a
        /*02f6*/ 	.byte	0x04
	.zero		1


	//   ....[33]....
        /*02f8*/ 	.word	0x00001960
        /*02fc*/ 	.word	0x000000ff
        /*0300*/ 	.word	0x00000028
        /*0304*/ 	.short	0x010a
        /*0306*/ 	.byte	0x21
	.zero		1


	//   ....[34]....
        /*0308*/ 	.word	0x00001af0
        /*030c*/ 	.word	0x000000ff
        /*0310*/ 	.word	0x00000028
        /*0314*/ 	.short	0x010a
        /*0316*/ 	.byte	0x08
	.zero		1


	//   ....[35]....
        /*0318*/ 	.word	0x00001c10
        /*031c*/ 	.word	0x000000ff
        /*0320*/ 	.word	0x00000068
        /*0324*/ 	.short	0x0101
        /*0326*/ 	.byte	0x06
	.zero		1


	//   ....[36]....
        /*0328*/ 	.word	0x00001c30
        /*032c*/ 	.word	0x000000ff
        /*0330*/ 	.word	0x00000028
        /*0334*/ 	.short	0x010a
        /*0336*/ 	.byte	0x04
	.zero		1


	//   ....[37]....
        /*0338*/ 	.word	0x00001cb0
        /*033c*/ 	.word	0x000000ff
        /*0340*/ 	.word	0x00000028
        /*0344*/ 	.short	0x010a
        /*0346*/ 	.byte	0x11
	.zero		1


	//   ....[38]....
        /*0348*/ 	.word	0x00001ec0
        /*034c*/ 	.word	0x000000ff
        /*0350*/ 	.word	0x00000028
        /*0354*/ 	.short	0x010a
        /*0356*/ 	.byte	0x07
	.zero		1


	//   ....[39]....
        /*0358*/ 	.word	0x00001f90
        /*035c*/ 	.word	0x00000003
        /*0360*/ 	.word	0x00000070
        /*0364*/ 	.short	0x010a
        /*0366*/ 	.byte	0xff
	.zero		1


	//   ....[40]....
        /*0368*/ 	.word	0x000020e0
        /*036c*/ 	.word	0x00000000
        /*0370*/ 	.word	0x00000000
        /*0374*/ 	.short	0x0101
        /*0376*/ 	.byte	0xff
	.zero		1


	//   ....[41]....
        /*0378*/ 	.word	0x00002680
        /*037c*/ 	.word	0x000000ff
        /*0380*/ 	.word	0x00000000
        /*0384*/ 	.short	0x010a
        /*0386*/ 	.byte	0x04
	.zero		1


	//   ....[42]....
        /*0388*/ 	.word	0x00002710
        /*038c*/ 	.word	0x000000ff
        /*0390*/ 	.word	0x00000000
        /*0394*/ 	.short	0x010a
        /*0396*/ 	.byte	0x05
	.zero		1


	//   ....[43]....
        /*0398*/ 	.word	0x000027a0
        /*039c*/ 	.word	0x000000ff
        /*03a0*/ 	.word	0x00000000
        /*03a4*/ 	.short	0x010a
        /*03a6*/ 	.byte	0x05
	.zero		1


	//   ....[44]....
        /*03a8*/ 	.word	0x00002830
        /*03ac*/ 	.word	0x000000ff
        /*03b0*/ 	.word	0x00000000
        /*03b4*/ 	.short	0x010a
        /*03b6*/ 	.byte	0x05
	.zero		1


	//   ....[45]....
        /*03b8*/ 	.word	0x000028d0
        /*03bc*/ 	.word	0x00000000
        /*03c0*/ 	.word	0x00000000
        /*03c4*/ 	.short	0x010a
        /*03c6*/ 	.byte	0xff
	.zero		1


	//   ....[46]....
        /*03c8*/ 	.word	0x000029f0
        /*03cc*/ 	.word	0x00000002
        /*03d0*/ 	.word	0x000000d0
        /*03d4*/ 	.short	0x010a
        /*03d6*/ 	.byte	0xff
	.zero		1


	//   ....[47]....
        /*03d8*/ 	.word	0x00002a60
        /*03dc*/ 	.word	0x00000002
        /*03e0*/ 	.word	0x00000000
        /*03e4*/ 	.short	0x0101
        /*03e6*/ 	.byte	0xff
	.zero		1


	//   ....[48]....
        /*03e8*/ 	.word	0x00002a80
        /*03ec*/ 	.word	0x000000ff
        /*03f0*/ 	.word	0x00000080
        /*03f4*/ 	.short	0x010a
        /*03f6*/ 	.byte	0x04
	.zero		1


	//   ....[49]....
        /*03f8*/ 	.word	0x00002ba0
        /*03fc*/ 	.word	0x00000002
        /*0400*/ 	.word	0x00000070
        /*0404*/ 	.short	0x010a
        /*0406*/ 	.byte	0xff
	.zero		1


	//   ....[50]....
        /*0408*/ 	.word	0x00002ca0
        /*040c*/ 	.word	0x00000002
        /*0410*/ 	.word	0x00000000
        /*0414*/ 	.short	0x0101
        /*0416*/ 	.byte	0xff
	.zero		1


	//   ....[51]....
        /*0418*/ 	.word	0x00002d30
        /*041c*/ 	.word	0x000000ff
        /*0420*/ 	.word	0x00000080
        /*0424*/ 	.short	0x0106
        /*0426*/ 	.byte	0x04
	.zero		1


	//   ....[52]....
        /*0428*/ 	.word	0x00002d50
        /*042c*/ 	.word	0x000000ff
        /*0430*/ 	.word	0x00000080
        /*0434*/ 	.short	0x010a
        /*0436*/ 	.byte	0x04
	.zero		1


	//   ....[53]....
        /*0438*/ 	.word	0x00002de0
        /*043c*/ 	.word	0x000000ff
        /*0440*/ 	.word	0x00000080
        /*0444*/ 	.short	0x0106
        /*0446*/ 	.byte	0x07
	.zero		1


	//   ....[54]....
        /*0448*/ 	.word	0x00002e20
        /*044c*/ 	.word	0x00000000
        /*0450*/ 	.word	0x00000080
        /*0454*/ 	.short	0x010a
        /*0456*/ 	.byte	0xff
	.zero		1


	//   ....[55]....
        /*0458*/ 	.word	0x00003310
        /*045c*/ 	.word	0x00000000
        /*0460*/ 	.word	0x00000070
        /*0464*/ 	.short	0x010a
        /*0466*/ 	.byte	0xff
	.zero		1


	//   ....[56]....
        /*0468*/ 	.word	0x00003410
        /*046c*/ 	.word	0x00000003
        /*0470*/ 	.word	0x00000000
        /*0474*/ 	.short	0x0101
        /*0476*/ 	.byte	0xff
	.zero		1


	//   ....[57]....
        /*0478*/ 	.word	0x00003420
        /*047c*/ 	.word	0x000000ff
        /*0480*/ 	.word	0x00000000
        /*0484*/ 	.short	0x010a
        /*0486*/ 	.byte	0x04
	.zero		1


	//   ....[58]....
        /*0488*/ 	.word	0x00003440
        /*048c*/ 	.word	0x000000ff
        /*0490*/ 	.word	0x000000b0
        /*0494*/ 	.short	0x010a
        /*0496*/ 	.byte	0x13
	.zero		1


	//   ....[59]....
        /*0498*/ 	.word	0x00003580
        /*049c*/ 	.word	0x000000ff
        /*04a0*/ 	.word	0x00000000
        /*04a4*/ 	.short	0x010a
        /*04a6*/ 	.byte	0x06
	.zero		1


	//   ....[60]....
        /*04a8*/ 	.word	0x00003680
        /*04ac*/ 	.word	0x000000ff
        /*04b0*/ 	.word	0x00000000
        /*04b4*/ 	.short	0x010a
        /*04b6*/ 	.byte	0x04
	.zero		1


	//   ....[61]....
        /*04b8*/ 	.word	0x00003860
        /*04bc*/ 	.word	0x000000ff
        /*04c0*/ 	.word	0x00000000
        /*04c4*/ 	.short	0x010a
        /*04c6*/ 	.byte	0x04
	.zero		1


	//   ....[62]....
        /*04c8*/ 	.word	0x000038f0
        /*04cc*/ 	.word	0x000000ff
        /*04d0*/ 	.word	0x00000000
        /*04d4*/ 	.short	0x010a
        /*04d6*/ 	.byte	0x05
	.zero		1


	//   ....[63]....
        /*04d8*/ 	.word	0x00003980
        /*04dc*/ 	.word	0x000000ff
        /*04e0*/ 	.word	0x00000000
        /*04e4*/ 	.short	0x010a
        /*04e6*/ 	.byte	0x05
	.zero		1


	//   ....[64]....
        /*04e8*/ 	.word	0x00003a10
        /*04ec*/ 	.word	0x000000ff
        /*04f0*/ 	.word	0x00000000
        /*04f4*/ 	.short	0x010a
        /*04f6*/ 	.byte	0x04
	.zero		1


	//   ....[65]....
        /*04f8*/ 	.word	0x00003f00
        /*04fc*/ 	.word	0x00000008
        /*0500*/ 	.word	0x00000070
        /*0504*/ 	.short	0x010a
        /*0506*/ 	.byte	0xff
	.zero		1


	//   ....[66]....
        /*0508*/ 	.word	0x00004070
        /*050c*/ 	.word	0x00000000
        /*0510*/ 	.word	0x00000000
        /*0514*/ 	.short	0x0101
        /*0516*/ 	.byte	0xff
	.zero		1


	//   ....[67]....
        /*0518*/ 	.word	0x00004530
        /*051c*/ 	.word	0x000000ff
        /*0520*/ 	.word	0x00000068
        /*0524*/ 	.short	0x010a
        /*0526*/ 	.byte	0x11
	.zero		1


	//   ....[68]....
        /*0528*/ 	.word	0x000046c0
        /*052c*/ 	.word	0x000000ff
        /*0530*/ 	.word	0x00000058
        /*0534*/ 	.short	0x010a
        /*0536*/ 	.byte	0x11
	.zero		1


	//   ....[69]....
        /*0538*/ 	.word	0x000048d0
        /*053c*/ 	.word	0x000000ff
        /*0540*/ 	.word	0x00000050
        /*0544*/ 	.short	0x010b
        /*0546*/ 	.byte	0x11
	.zero		1


	//   ....[70]....
        /*0548*/ 	.word	0x000048e0
        /*054c*/ 	.word	0x000000ff
        /*0550*/ 	.word	0x00000000
        /*0554*/ 	.short	0x0101
        /*0556*/ 	.byte	0x30
	.zero		1


	//   ....[71]....
        /*0558*/ 	.word	0x00004920
        /*055c*/ 	.word	0x00000000
        /*0560*/ 	.word	0x00000058
        /*0564*/ 	.short	0x010a
        /*0566*/ 	.byte	0xff
	.zero		1


	//   ....[72]....
        /*0568*/ 	.word	0x00004c50
        /*056c*/ 	.word	0x00000003
        /*0570*/ 	.word	0x00000070
        /*0574*/ 	.short	0x010a
        /*0576*/ 	.byte	0xff
	.zero		1


	//   ....[73]....
        /*0578*/ 	.word	0x00004dd0
        /*057c*/ 	.word	0x00000000
        /*0580*/ 	.word	0x00000000
        /*0584*/ 	.short	0x0101
        /*0586*/ 	.byte	0xff
	.zero		1


	//   ....[74]....
        /*0588*/ 	.word	0x00005830
        /*058c*/ 	.word	0x000000ff
        /*0590*/ 	.word	0x00000050
        /*0594*/ 	.short	0x010a
        /*0596*/ 	.byte	0x2c
	.zero		1


	//   ....[75]....
        /*0598*/ 	.word	0x00005840
        /*059c*/ 	.word	0x00000010
        /*05a0*/ 	.word	0x00000090
        /*05a4*/ 	.short	0x010a
        /*05a6*/ 	.byte	0xff
	.zero		1


	//   ....[76]....
        /*05a8*/ 	.word	0x000059f0
        /*05ac*/ 	.word	0x000000ff
        /*05b0*/ 	.word	0x00000050
        /*05b4*/ 	.short	0x010a
        /*05b6*/ 	.byte	0x2c
	.zero		1


	//   ....[77]....
        /*05b8*/ 	.word	0x00005ad0
        /*05bc*/ 	.word	0x000000ff
        /*05c0*/ 	.word	0x00000000
        /*05c4*/ 	.short	0x0101
        /*05c6*/ 	.byte	0x04
	.zero		1


	//   ....[78]....
        /*05c8*/ 	.word	0x00005b30
        /*05cc*/ 	.word	0x00000010
        /*05d0*/ 	.word	0x00000090
        /*05d4*/ 	.short	0x010a
        /*05d6*/ 	.byte	0xff
	.zero		1


	//   ....[79]....
        /*05d8*/ 	.word	0x00005df0
        /*05dc*/ 	.word	0x000000ff
        /*05e0*/ 	.word	0x00000000
        /*05e4*/ 	.short	0x0101
        /*05e6*/ 	.byte	0x04
	.zero		1


	//   ....[80]....
        /*05e8*/ 	.word	0x000067f0
        /*05ec*/ 	.word	0x00000000
        /*05f0*/ 	.word	0x000000e0
        /*05f4*/ 	.short	0x010a
        /*05f6*/ 	.byte	0xff
	.zero		1


	//   ....[81]....
        /*05f8*/ 	.word	0x00006850
        /*05fc*/ 	.word	0x00000000
        /*0600*/ 	.word	0x00000028
        /*0604*/ 	.short	0x010a
        /*0606*/ 	.byte	0xff
	.zero		1


	//   ....[82]....
        /*0608*/ 	.word	0x000068b0
        /*060c*/ 	.word	0x00000000
        /*0610*/ 	.word	0x00000028
        /*0614*/ 	.short	0x010a
        /*0616*/ 	.byte	0xff
	.zero		1


	//   ....[83]....
        /*0618*/ 	.word	0x00006900
        /*061c*/ 	.word	0x00000003
        /*0620*/ 	.word	0x00000070
        /*0624*/ 	.short	0x010a
        /*0626*/ 	.byte	0xff
	.zero		1


	//   ....[84]....
        /*0628*/ 	.word	0x00006960
        /*062c*/ 	.word	0x00000000
        /*0630*/ 	.word	0x00000000
        /*0634*/ 	.short	0x010a
        /*0636*/ 	.byte	0xff
	.zero		1


	//   ....[85]....
        /*0638*/ 	.word	0x000069c0
        /*063c*/ 	.word	0x00000000
        /*0640*/ 	.word	0x00000000
        /*0644*/ 	.short	0x010a
        /*0646*/ 	.byte	0xff
	.zero		1


	//   ....[86]....
        /*0648*/ 	.word	0x00006a20
        /*064c*/ 	.word	0x00000000
        /*0650*/ 	.word	0x00000000
        /*0654*/ 	.short	0x010a
        /*0656*/ 	.byte	0xff
	.zero		1


	//   ....[87]....
        /*0658*/ 	.word	0x00006a80
        /*065c*/ 	.word	0x00000000
        /*0660*/ 	.word	0x00000000
        /*0664*/ 	.short	0x010a
        /*0666*/ 	.byte	0xff
	.zero		1


	//   ....[88]....
        /*0668*/ 	.word	0x00006ad0
        /*066c*/ 	.word	0x00000002
        /*0670*/ 	.word	0x000000d0
        /*0674*/ 	.short	0x010a
        /*0676*/ 	.byte	0xff
	.zero		1


	//   ....[89]....
        /*0678*/ 	.word	0x00006b30
        /*067c*/ 	.word	0x00000002
        /*0680*/ 	.word	0x00000080
        /*0684*/ 	.short	0x010a
        /*0686*/ 	.byte	0xff
	.zero		1


	//   ....[90]....
        /*0688*/ 	.word	0x00006b80
        /*068c*/ 	.word	0x00000002
        /*0690*/ 	.word	0x00000070
        /*0694*/ 	.short	0x010a
        /*0696*/ 	.byte	0xff
	.zero		1


	//   ....[91]....
        /*0698*/ 	.word	0x00006be0
        /*069c*/ 	.word	0x00000000
        /*06a0*/ 	.word	0x00000080
        /*06a4*/ 	.short	0x010a
        /*06a6*/ 	.byte	0xff
	.zero		1


	//   ....[92]....
        /*06a8*/ 	.word	0x00006c30
        /*06ac*/ 	.word	0x00000000
        /*06b0*/ 	.word	0x00000070
        /*06b4*/ 	.short	0x010a
        /*06b6*/ 	.byte	0xff
	.zero		1


	//   ....[93]....
        /*06b8*/ 	.word	0x00006c90
        /*06bc*/ 	.word	0x00000002
        /*06c0*/ 	.word	0x000000b0
        /*06c4*/ 	.short	0x010a
        /*06c6*/ 	.byte	0xff
	.zero		1


	//   ....[94]....
        /*06c8*/ 	.word	0x00006cf0
        /*06cc*/ 	.word	0x00000000
        /*06d0*/ 	.word	0x00000000
        /*06d4*/ 	.short	0x010a
        /*06d6*/ 	.byte	0xff
	.zero		1


	//   ....[95]....
        /*06d8*/ 	.word	0x00006d50
        /*06dc*/ 	.word	0x00000000
        /*06e0*/ 	.word	0x00000000
        /*06e4*/ 	.short	0x010a
        /*06e6*/ 	.byte	0xff
	.zero		1


	//   ....[96]....
        /*06e8*/ 	.word	0x00006db0
        /*06ec*/ 	.word	0x00000000
        /*06f0*/ 	.word	0x00000000
        /*06f4*/ 	.short	0x010a
        /*06f6*/ 	.byte	0xff
	.zero		1


	//   ....[97]....
        /*06f8*/ 	.word	0x00006e10
        /*06fc*/ 	.word	0x00000000
        /*0700*/ 	.word	0x00000000
        /*0704*/ 	.short	0x010a
        /*0706*/ 	.byte	0xff
	.zero		1


	//   ....[98]....
        /*0708*/ 	.word	0x00006e70
        /*070c*/ 	.word	0x00000000
        /*0710*/ 	.word	0x00000000
        /*0714*/ 	.short	0x010a
        /*0716*/ 	.byte	0xff
	.zero		1


	//   ....[99]....
        /*0718*/ 	.word	0x00006ec0
        /*071c*/ 	.word	0x00000008
        /*0720*/ 	.word	0x00000070
        /*0724*/ 	.short	0x010a
        /*0726*/ 	.byte	0xff
	.zero		1


	//   ....[100]....
        /*0728*/ 	.word	0x00006f20
        /*072c*/ 	.word	0x00000000
        /*0730*/ 	.word	0x00000068
        /*0734*/ 	.short	0x010a
        /*0736*/ 	.byte	0xff
	.zero		1


	//   ....[101]....
        /*0738*/ 	.word	0x00006f80
        /*073c*/ 	.word	0x00000000
        /*0740*/ 	.word	0x00000058
        /*0744*/ 	.short	0x010a
        /*0746*/ 	.byte	0xff
	.zero		1


	//   ....[102]....
        /*0748*/ 	.word	0x00006fd0
        /*074c*/ 	.word	0x00000003
        /*0750*/ 	.word	0x00000070
        /*0754*/ 	.short	0x010a
        /*0756*/ 	.byte	0xff
	.zero		1


	//   ....[103]....
        /*0758*/ 	.word	0x00007030
        /*075c*/ 	.word	0x00000000
        /*0760*/ 	.word	0x00000050
        /*0764*/ 	.short	0x010a
        /*0766*/ 	.byte	0xff
	.zero		1


	//   ....[104]....
        /*0768*/ 	.word	0x00007080
        /*076c*/ 	.word	0x00000010
        /*0770*/ 	.word	0x00000090
        /*0774*/ 	.short	0x010a
        /*0776*/ 	.byte	0xff
	.zero		1


	//----- nvinfo : EIATTR_NUM_MBARRIERS
	.align		4
.L_47:
        /*0778*/ 	.byte	0x03, 0x38
        /*077a*/ 	.short	0x001e


	//----- nvinfo : EIATTR_EXIT_INSTR_OFFSETS
	.align		4
        /*077c*/ 	.byte	0x04, 0x1c
        /*077e*/ 	.short	(.L_49 - .L_48)


	//   ....[0]....
.L_48:
        /*0780*/ 	.word	0x00002900


	//   ....[1]....
        /*0784*/ 	.word	0x00002df0


	//   ....[2]....
        /*0788*/ 	.word	0x00002e50


	//   ....[3]....
        /*078c*/ 	.word	0x00003c70


	//   ....[4]....
        /*0790*/ 	.word	0x00004950


	//   ....[5]....
        /*0794*/ 	.word	0x00004990


	//   ....[6]....
        /*0798*/ 	.word	0x000067e0


	//----- nvinfo : EIATTR_MAX_THREADS
	.align		4
.L_49:
        /*079c*/ 	.byte	0x04, 0x05
        /*079e*/ 	.short	(.L_51 - .L_50)
.L_50:
        /*07a0*/ 	.word	0x00000100
        /*07a4*/ 	.word	0x00000001
        /*07a8*/ 	.word	0x00000001


	//----- nvinfo : EIATTR_CRS_STACK_SIZE
	.align		4
.L_51:
        /*07ac*/ 	.byte	0x04, 0x1e
        /*07ae*/ 	.short	(.L_53 - .L_52)
.L_52:
        /*07b0*/ 	.word	0x00000000


	//----- nvinfo : EIATTR_CBANK_PARAM_SIZE
	.align		4
.L_53:
        /*07b4*/ 	.byte	0x03, 0x19
        /*07b6*/ 	.short	0x0800


	//----- nvinfo : EIATTR_PARAM_CBANK
	.align		4
        /*07b8*/ 	.byte	0x04, 0x0a
        /*07ba*/ 	.short	(.L_55 - .L_54)
	.align		4
.L_54:
        /*07bc*/ 	.word	index@(.nv.constant0._ZN7cutlass13device_kernelINS_4gemm6kernel13GemmUniversalIN4cute5tupleIJiiiiEEENS1_10collective13CollectiveMmaINS1_35MainloopSm100TmaUmmaWarpSpecializedILi5ELi2ELi4ENS5_IJNS4_1CILi2EEENSA_ILi1EEESC_EEEEENS5_IJNSA_ILi64EEESF_NSA_ILi32EEEEEEaNS5_IJlSC_lEEEaSI_NS4_8TiledMMAINS4_8MMA_AtomIJNS4_15SM100_MMA_S8_SSIaaiLi64ELi64ELNS4_4UMMA5MajorE0ELSN_0ELNSM_8SaturateE0EEEEEENS4_6LayoutINS5_IJSC_SC_SC_EEENS5_IJNSA_ILi0EEEST_ST_EEEEENS5_IJNS4_10UnderscoreESW_SW_EEEEENS4_13SM90_TMA_LOADENS4_14ComposedLayoutINS4_7SwizzleILi1ELi4ELi3EEENS4_18smem_ptr_flag_bitsILi8EEENSR_INS5_IJNSA_ILi8EEESG_EEENS5_IJSG_SC_EEEEEEEvNS4_8identityENS4_23SM90_TMA_LOAD_MULTICASTES19_vS1A_EENS_8epilogue10collective18CollectiveEpilogueINS1D_23Sm100TmaWarpSpecializedILi1ELi1ELi32ELb0ELb0EEEJSH_NS5_IJNSR_ISF_SC_EES1I_EEEaSI_aSI_NS1D_6fusion15FusionCallbacksIS1H_NS1K_17LinearCombinationIaiaiLNS_15FloatRoundStyleE2EEESH_S1J_JEEENS4_5SM1004TMEM4LOAD26SM100_TMEM_LOAD_16dp32b32xESZ_NS10_INS11_ILi2ELi4ELi3EEES14_NSR_INS5_IJS15_SF_EEENS5_IJSF_SC_EEEEEEENS4_39AutoVectorizingCopyWithAssumedAlignmentILi128EEENS4_14SM90_TMA_STOREES1Y_S20_S20_EEEvvEEEEvNT_6ParamsE)
        /*07c0*/ 	.short	0x0380
        /*07c2*/ 	.short	0x0800


	//----- nvinfo : EIATTR_SW_WAR
	.align		4
.L_55:
        /*07c4*/ 	.byte	0x04, 0x36
        /*07c6*/ 	.short	(.L_57 - .L_56)
.L_56:
        /*07c8*/ 	.word	0x00000008
.L_57:


//--------------------- .nv.callgraph             --------------------------
	.section	.nv.callgraph,"",@"SHT_CUDA_CALLGRAPH"
	.align	4
	.sectionentsize	8
	.align		4
        /*0000*/ 	.word	0x00000000
	.align		4
        /*0004*/ 	.word	0xffffffff
	.align		4
        /*0008*/ 	.word	index@(_ZN7cutlass13device_kernelINS_4gemm6kernel13GemmUniversalIN4cute5tupleIJiiiiEEENS1_10collective13CollectiveMmaINS1_35MainloopSm100TmaUmmaWarpSpecializedILi5ELi2ELi4ENS5_IJNS4_1CILi2EEENSA_ILi1EEESC_EEEEENS5_IJNSA_ILi64EEESF_NSA_ILi32EEEEEEaNS5_IJlSC_lEEEaSI_NS4_8TiledMMAINS4_8MMA_AtomIJNS4_15SM100_MMA_S8_SSIaaiLi64ELi64ELNS4_4UMMA5MajorE0ELSN_0ELNSM_8SaturateE0EEEEEENS4_6LayoutINS5_IJSC_SC_SC_EEENS5_IJNSA_ILi0EEEST_ST_EEEEENS5_IJNS4_10UnderscoreESW_SW_EEEEENS4_13SM90_TMA_LOADENS4_14ComposedLayoutINS4_7SwizzleILi1ELi4ELi3EEENS4_18smem_ptr_flag_bitsILi8EEENSR_INS5_IJNSA_ILi8EEESG_EEENS5_IJSG_SC_EEEEEEEvNS4_8identityENS4_23SM90_TMA_LOAD_MULTICASTES19_vS1A_EENS_8epilogue10collective18CollectiveEpilogueINS1D_23Sm100TmaWarpSpecializedILi1ELi1ELi32ELb0ELb0EEEJSH_NS5_IJNSR_ISF_SC_EES1I_EEEaSI_aSI_NS1D_6fusion15FusionCallbacksIS1H_NS1K_17LinearCombinationIaiaiLNS_15FloatRoundStyleE2EEESH_S1J_JEEENS4_5SM1004TMEM4LOAD26SM100_TMEM_LOAD_16dp32b32xESZ_NS10_INS11_ILi2ELi4ELi3EEES14_NSR_INS5_IJS15_SF_EEENS5_IJSF_SC_EEEEEEENS4_39AutoVectorizingCopyWithAssumedAlignmentILi128EEENS4_14SM90_TMA_STOREES1Y_S20_S20_EEEvvEEEEvNT_6ParamsE)
	.align		4
        /*000c*/ 	.word	index@(__assertfail)
	.align		4
        /*0010*/ 	.word	0x00000000
	.align		4
        /*0014*/ 	.word	0xfffffffe
	.align		4
        /*0018*/ 	.word	0x00000000
	.align		4
        /*001c*/ 	.word	0xfffffffd
	.align		4
        /*0020*/ 	.word	0x00000000
	.align		4
        /*0024*/ 	.word	0xfffffffc


//--------------------- .nv.constant4             --------------------------
	.section	.nv.constant4,"a",@progbits
	.align	8
	.align		8
.nv.constant4:
        /*0000*/ 	.dword	__assertfail
	.align		8
        /*0008*/ 	.dword	__unnamed_1
	.align		8
        /*0010*/ 	.dword	__unnamed_2
	.align		8
        /*0018*/ 	.dword	_ZN40_INTERNAL_0b43e2a8_4_k_cu_beb35e05_104814cuda3std3__45__cpo5beginE
	.align		8
        /*0020*/ 	.dword	_ZN40_INTERNAL_0b43e2a8_4_k_cu_beb35e05_104814cuda3std3__45__cpo3endE
	.align		8
        /*0028*/ 	.dword	_ZN40_INTERNAL_0b43e2a8_4_k_cu_beb35e05_104814cuda3std3__45__cpo6cbeginE
	.align		8
        /*0030*/ 	.dword	_ZN40_INTERNAL_0b43e2a8_4_k_cu_beb35e05_104814cuda3std3__45__cpo4cendE
	.align		8
        /*0038*/ 	.dword	_ZN40_INTERNAL_0b43e2a8_4_k_cu_beb35e05_104814cuda3std3__442_GLOBAL__N__0b43e2a8_4_k_cu_beb35e05_104816ignoreE
	.align		8
        /*0040*/ 	.dword	_ZN40_INTERNAL_0b43e2a8_4_k_cu_beb35e05_104814cuda3std3__419piecewise_constructE
	.align		8
        /*0048*/ 	.dword	_ZN40_INTERNAL_0b43e2a8_4_k_cu_beb35e05_104814cuda3std3__48in_placeE
	.align		8
        /*0050*/ 	.dword	_ZN40_INTERNAL_0b43e2a8_4_k_cu_beb35e05_104814cuda3std6ranges3__45__cpo4swapE
	.align		8
        /*0058*/ 	.dword	_ZN40_INTERNAL_0b43e2a8_4_k_cu_beb35e05_104814cuda3std6ranges3__45__cpo9iter_moveE
	.align		8
        /*0060*/ 	.dword	_ZN40_INTERNAL_0b43e2a8_4_k_cu_beb35e05_104814cute7productE
	.align		8
        /*0068*/ 	.dword	_ZN40_INTERNAL_0b43e2a8_4_k_cu_beb35e05_104814cute1_E
	.align		8
        /*0070*/ 	.dword	$str$25
	.align		8
        /*0078*/ 	.dword	$str$26
	.align		8
        /*0080*/ 	.dword	$str$27
	.align		8
        /*0088*/ 	.dword	$str$28


//--------------------- .text._ZN7cutlass13device_kernelINS_4gemm6kernel13GemmUniversalIN4cute5tupleIJiiiiEEENS1_10collective13CollectiveMmaINS1_35MainloopSm100TmaUmmaWarpSpecializedILi5ELi2ELi4ENS5_IJNS4_1CILi2EEENSA_ILi1EEESC_EEEEENS5_IJNSA_ILi64EEESF_NSA_ILi32EEEEEEaNS5_IJlSC_lEEEaSI_NS4_8TiledMMAINS4_8MMA_AtomIJNS4_15SM100_MMA_S8_SSIaaiLi64ELi64ELNS4_4UMMA5MajorE0ELSN_0ELNSM_8SaturateE0EEEEEENS4_6LayoutINS5_IJSC_SC_SC_EEENS5_IJNSA_ILi0EEEST_ST_EEEEENS5_IJNS4_10UnderscoreESW_SW_EEEEENS4_13SM90_TMA_LOADENS4_14ComposedLayoutINS4_7SwizzleILi1ELi4ELi3EEENS4_18smem_ptr_flag_bitsILi8EEENSR_INS5_IJNSA_ILi8EEESG_EEENS5_IJSG_SC_EEEEEEEvNS4_8identityENS4_23SM90_TMA_LOAD_MULTICASTES19_vS1A_EENS_8epilogue10collective18CollectiveEpilogueINS1D_23Sm100TmaWarpSpecializedILi1ELi1ELi32ELb0ELb0EEEJSH_NS5_IJNSR_ISF_SC_EES1I_EEEaSI_aSI_NS1D_6fusion15FusionCallbacksIS1H_NS1K_17LinearCombinationIaiaiLNS_15FloatRoundStyleE2EEESH_S1J_JEEENS4_5SM1004TMEM4LOAD26SM100_TMEM_LOAD_16dp32b32xESZ_NS10_INS11_ILi2ELi4ELi3EEES14_NSR_INS5_IJS15_SF_EEENS5_IJSF_SC_EEEEEEENS4_39AutoVectorizingCopyWithAssumedAlignmentILi128EEENS4_14SM90_TMA_STOREES1Y_S20_S20_EEEvvEEEEvNT_6ParamsE --------------------------
	.section	.text._ZN7cutlass13device_kernelINS_4gemm6kernel13GemmUniversalIN4cute5tupleIJiiiiEEENS1_10collective13CollectiveMmaINS1_35MainloopSm100TmaUmmaWarpSpecializedILi5ELi2ELi4ENS5_IJNS4_1CILi2EEENSA_ILi1EEESC_EEEEENS5_IJNSA_ILi64EEESF_NSA_ILi32EEEEEEaNS5_IJlSC_lEEEaSI_NS4_8TiledMMAINS4_8MMA_AtomIJNS4_15SM100_MMA_S8_SSIaaiLi64ELi64ELNS4_4UMMA5MajorE0ELSN_0ELNSM_8SaturateE0EEEEEENS4_6LayoutINS5_IJSC_SC_SC_EEENS5_IJNSA_ILi0EEEST_ST_EEEEENS5_IJNS4_10UnderscoreESW_SW_EEEEENS4_13SM90_TMA_LOADENS4_14ComposedLayoutINS4_7SwizzleILi1ELi4ELi3EEENS4_18smem_ptr_flag_bitsILi8EEENSR_INS5_IJNSA_ILi8EEESG_EEENS5_IJSG_SC_EEEEEEEvNS4_8identityENS4_23SM90_TMA_LOAD_MULTICASTES19_vS1A_EENS_8epilogue10collective18CollectiveEpilogueINS1D_23Sm100TmaWarpSpecializedILi1ELi1ELi32ELb0ELb0EEEJSH_NS5_IJNSR_ISF_SC_EES1I_EEEaSI_aSI_NS1D_6fusion15FusionCallbacksIS1H_NS1K_17LinearCombinationIaiaiLNS_15FloatRoundStyleE2EEESH_S1J_JEEENS4_5SM1004TMEM4LOAD26SM100_TMEM_LOAD_16dp32b32xESZ_NS10_INS11_ILi2ELi4ELi3EEES14_NSR_INS5_IJS15_SF_EEENS5_IJSF_SC_EEEEEEENS4_39AutoVectorizingCopyWithAssumedAlignmentILi128EEENS4_14SM90_TMA_STOREES1Y_S20_S20_EEEvvEEEEvNT_6ParamsE,"ax",@progbits
	.align	128
.text._ZN7cutlass13device_kernelINS_4gemm6kernel13GemmUniversalIN4cute5tupleIJiiiiEEENS1_10collective13CollectiveMmaINS1_35MainloopSm100TmaUmmaWarpSpecializedILi5ELi2ELi4ENS5_IJNS4_1CILi2EEENSA_ILi1EEESC_EEEEENS5_IJNSA_ILi64EEESF_NSA_ILi32EEEEEEaNS5_IJlSC_lEEEaSI_NS4_8TiledMMAINS4_8MMA_AtomIJNS4_15SM100_MMA_S8_SSIaaiLi64ELi64ELNS4_4UMMA5MajorE0ELSN_0ELNSM_8SaturateE0EEEEEENS4_6LayoutINS5_IJSC_SC_SC_EEENS5_IJNSA_ILi0EEEST_ST_EEEEENS5_IJNS4_10UnderscoreESW_SW_EEEEENS4_13SM90_TMA_LOADENS4_14ComposedLayoutINS4_7SwizzleILi1ELi4ELi3EEENS4_18smem_ptr_flag_bitsILi8EEENSR_INS5_IJNSA_ILi8EEESG_EEENS5_IJSG_SC_EEEEEEEvNS4_8identityENS4_23SM90_TMA_LOAD_MULTICASTES19_vS1A_EENS_8epilogue10collective18CollectiveEpilogueINS1D_23Sm100TmaWarpSpecializedILi1ELi1ELi32ELb0ELb0EEEJSH_NS5_IJNSR_ISF_SC_EES1I_EEEaSI_aSI_NS1D_6fusion15FusionCallbacksIS1H_NS1K_17LinearCombinationIaiaiLNS_15FloatRoundStyleE2EEESH_S1J_JEEENS4_5SM1004TMEM4LOAD26SM100_TMEM_LOAD_16dp32b32xESZ_NS10_INS11_ILi2ELi4ELi3EEES14_NSR_INS5_IJS15_SF_EEENS5_IJSF_SC_EEEEEEENS4_39AutoVectorizingCopyWithAssumedAlignmentILi128EEENS4_14SM90_TMA_STOREES1Y_S20_S20_EEEvvEEEEvNT_6ParamsE:
        .type           _ZN7cutlass13device_kernelINS_4gemm6kernel13GemmUniversalIN4cute5tupleIJiiiiEEENS1_10collective13CollectiveMmaINS1_35MainloopSm100TmaUmmaWarpSpecializedILi5ELi2ELi4ENS5_IJNS4_1CILi2EEENSA_ILi1EEESC_EEEEENS5_IJNSA_ILi64EEESF_NSA_ILi32EEEEEEaNS5_IJlSC_lEEEaSI_NS4_8TiledMMAINS4_8MMA_AtomIJNS4_15SM100_MMA_S8_SSIaaiLi64ELi64ELNS4_4UMMA5MajorE0ELSN_0ELNSM_8SaturateE0EEEEEENS4_6LayoutINS5_IJSC_SC_SC_EEENS5_IJNSA_ILi0EEEST_ST_EEEEENS5_IJNS4_10UnderscoreESW_SW_EEEEENS4_13SM90_TMA_LOADENS4_14ComposedLayoutINS4_7SwizzleILi1ELi4ELi3EEENS4_18smem_ptr_flag_bitsILi8EEENSR_INS5_IJNSA_ILi8EEESG_EEENS5_IJSG_SC_EEEEEEEvNS4_8identityENS4_23SM90_TMA_LOAD_MULTICASTES19_vS1A_EENS_8epilogue10collective18CollectiveEpilogueINS1D_23Sm100TmaWarpSpecializedILi1ELi1ELi32ELb0ELb0EEEJSH_NS5_IJNSR_ISF_SC_EES1I_EEEaSI_aSI_NS1D_6fusion15FusionCallbacksIS1H_NS1K_17LinearCombinationIaiaiLNS_15FloatRoundStyleE2EEESH_S1J_JEEENS4_5SM1004TMEM4LOAD26SM100_TMEM_LOAD_16dp32b32xESZ_NS10_INS11_ILi2ELi4ELi3EEES14_NSR_INS5_IJS15_SF_EEENS5_IJSF_SC_EEEEEEENS4_39AutoVectorizingCopyWithAssumedAlignmentILi128EEENS4_14SM90_TMA_STOREES1Y_S20_S20_EEEvvEEEEvNT_6ParamsE,@function
        .size           _ZN7cutlass13device_kernelINS_4gemm6kernel13GemmUniversalIN4cute5tupleIJiiiiEEENS1_10collective13CollectiveMmaINS1_35MainloopSm100TmaUmmaWarpSpecializedILi5ELi2ELi4ENS5_IJNS4_1CILi2EEENSA_ILi1EEESC_EEEEENS5_IJNSA_ILi64EEESF_NSA_ILi32EEEEEEaNS5_IJlSC_lEEEaSI_NS4_8TiledMMAINS4_8MMA_AtomIJNS4_15SM100_MMA_S8_SSIaaiLi64ELi64ELNS4_4UMMA5MajorE0ELSN_0ELNSM_8SaturateE0EEEEEENS4_6LayoutINS5_IJSC_SC_SC_EEENS5_IJNSA_ILi0EEEST_ST_EEEEENS5_IJNS4_10UnderscoreESW_SW_EEEEENS4_13SM90_TMA_LOADENS4_14ComposedLayoutINS4_7SwizzleILi1ELi4ELi3EEENS4_18smem_ptr_flag_bitsILi8EEENSR_INS5_IJNSA_ILi8EEESG_EEENS5_IJSG_SC_EEEEEEEvNS4_8identityENS4_23SM90_TMA_LOAD_MULTICASTES19_vS1A_EENS_8epilogue10collective18CollectiveEpilogueINS1D_23Sm100TmaWarpSpecializedILi1ELi1ELi32ELb0ELb0EEEJSH_NS5_IJNSR_ISF_SC_EES1I_EEEaSI_aSI_NS1D_6fusion15FusionCallbacksIS1H_NS1K_17LinearCombinationIaiaiLNS_15FloatRoundStyleE2EEESH_S1J_JEEENS4_5SM1004TMEM4LOAD26SM100_TMEM_LOAD_16dp32b32xESZ_NS10_INS11_ILi2ELi4ELi3EEES14_NSR_INS5_IJS15_SF_EEENS5_IJSF_SC_EEEEEEENS4_39AutoVectorizingCopyWithAssumedAlignmentILi128EEENS4_14SM90_TMA_STOREES1Y_S20_S20_EEEvvEEEEvNT_6ParamsE,(.L_x_138 - _ZN7cutlass13device_kernelINS_4gemm6kernel13GemmUniversalIN4cute5tupleIJiiiiEEENS1_10collective13CollectiveMmaINS1_35MainloopSm100TmaUmmaWarpSpecializedILi5ELi2ELi4ENS5_IJNS4_1CILi2EEENSA_ILi1EEESC_EEEEENS5_IJNSA_ILi64EEESF_NSA_ILi32EEEEEEaNS5_IJlSC_lEEEaSI_NS4_8TiledMMAINS4_8MMA_AtomIJNS4_15SM100_MMA_S8_SSIaaiLi64ELi64ELNS4_4UMMA5MajorE0ELSN_0ELNSM_8SaturateE0EEEEEENS4_6LayoutINS5_IJSC_SC_SC_EEENS5_IJNSA_ILi0EEEST_ST_EEEEENS5_IJNS4_10UnderscoreESW_SW_EEEEENS4_13SM90_TMA_LOADENS4_14ComposedLayoutINS4_7SwizzleILi1ELi4ELi3EEENS4_18smem_ptr_flag_bitsILi8EEENSR_INS5_IJNSA_ILi8EEESG_EEENS5_IJSG_SC_EEEEEEEvNS4_8identityENS4_23SM90_TMA_LOAD_MULTICASTES19_vS1A_EENS_8epilogue10collective18CollectiveEpilogueINS1D_23Sm100TmaWarpSpecializedILi1ELi1ELi32ELb0ELb0EEEJSH_NS5_IJNSR_ISF_SC_EES1I_EEEaSI_aSI_NS1D_6fusion15FusionCallbacksIS1H_NS1K_17LinearCombinationIaiaiLNS_15FloatRoundStyleE2EEESH_S1J_JEEENS4_5SM1004TMEM4LOAD26SM100_TMEM_LOAD_16dp32b32xESZ_NS10_INS11_ILi2ELi4ELi3EEES14_NSR_INS5_IJS15_SF_EEENS5_IJSF_SC_EEEEEEENS4_39AutoVectorizingCopyWithAssumedAlignmentILi128EEENS4_14SM90_TMA_STOREES1Y_S20_S20_EEEvvEEEEvNT_6ParamsE)
        .other          _ZN7cutlass13device_kernelINS_4gemm6kernel13GemmUniversalIN4cute5tupleIJiiiiEEENS1_10collective13CollectiveMmaINS1_35MainloopSm100TmaUmmaWarpSpecializedILi5ELi2ELi4ENS5_IJNS4_1CILi2EEENSA_ILi1EEESC_EEEEENS5_IJNSA_ILi64EEESF_NSA_ILi32EEEEEEaNS5_IJlSC_lEEEaSI_NS4_8TiledMMAINS4_8MMA_AtomIJNS4_15SM100_MMA_S8_SSIaaiLi64ELi64ELNS4_4UMMA5MajorE0ELSN_0ELNSM_8SaturateE0EEEEEENS4_6LayoutINS5_IJSC_SC_SC_EEENS5_IJNSA_ILi0EEEST_ST_EEEEENS5_IJNS4_10UnderscoreESW_SW_EEEEENS4_13SM90_TMA_LOADENS4_14ComposedLayoutINS4_7SwizzleILi1ELi4ELi3EEENS4_18smem_ptr_flag_bitsILi8EEENSR_INS5_IJNSA_ILi8EEESG_EEENS5_IJSG_SC_EEEEEEEvNS4_8identityENS4_23SM90_TMA_LOAD_MULTICASTES19_vS1A_EENS_8epilogue10collective18CollectiveEpilogueINS1D_23Sm100TmaWarpSpecializedILi1ELi1ELi32ELb0ELb0EEEJSH_NS5_IJNSR_ISF_SC_EES1I_EEEaSI_aSI_NS1D_6fusion15FusionCallbacksIS1H_NS1K_17LinearCombinationIaiaiLNS_15FloatRoundStyleE2EEESH_S1J_JEEENS4_5SM1004TMEM4LOAD26SM100_TMEM_LOAD_16dp32b32xESZ_NS10_INS11_ILi2ELi4ELi3EEES14_NSR_INS5_IJS15_SF_EEENS5_IJSF_SC_EEEEEEENS4_39AutoVectorizingCopyWithAssumedAlignmentILi128EEENS4_14SM90_TMA_STOREES1Y_S20_S20_EEEvvEEEEvNT_6ParamsE,@"STO_CUDA_ENTRY STV_DEFAULT"
_ZN7cutlass13device_kernelINS_4gemm6kernel13GemmUniversalIN4cute5tupleIJiiiiEEENS1_10collective13CollectiveMmaINS1_35MainloopSm100TmaUmmaWarpSpecializedILi5ELi2ELi4ENS5_IJNS4_1CILi2EEENSA_ILi1EEESC_EEEEENS5_IJNSA_ILi64EEESF_NSA_ILi32EEEEEEaNS5_IJlSC_lEEEaSI_NS4_8TiledMMAINS4_8MMA_AtomIJNS4_15SM100_MMA_S8_SSIaaiLi64ELi64ELNS4_4UMMA5MajorE0ELSN_0ELNSM_8SaturateE0EEEEEENS4_6LayoutINS5_IJSC_SC_SC_EEENS5_IJNSA_ILi0EEEST_ST_EEEEENS5_IJNS4_10UnderscoreESW_SW_EEEEENS4_13SM90_TMA_LOADENS4_14ComposedLayoutINS4_7SwizzleILi1ELi4ELi3EEENS4_18smem_ptr_flag_bitsILi8EEENSR_INS5_IJNSA_ILi8EEESG_EEENS5_IJSG_SC_EEEEEEEvNS4_8identityENS4_23SM90_TMA_LOAD_MULTICASTES19_vS1A_EENS_8epilogue10collective18CollectiveEpilogueINS1D_23Sm100TmaWarpSpecializedILi1ELi1ELi32ELb0ELb0EEEJSH_NS5_IJNSR_ISF_SC_EES1I_EEEaSI_aSI_NS1D_6fusion15FusionCallbacksIS1H_NS1K_17LinearCombinationIaiaiLNS_15FloatRoundStyleE2EEESH_S1J_JEEENS4_5SM1004TMEM4LOAD26SM100_TMEM_LOAD_16dp32b32xESZ_NS10_INS11_ILi2ELi4ELi3EEES14_NSR_INS5_IJS15_SF_EEENS5_IJSF_SC_EEEEEEENS4_39AutoVectorizingCopyWithAssumedAlignmentILi128EEENS4_14SM90_TMA_STOREES1Y_S20_S20_EEEvvEEEEvNT_6ParamsE:
[----:B------:R-:W1:Y:S01]  /*0000*/  LDC R1, c[0x0][0x37c] ;  /* 0x0000df00ff017b82 */ /* 0x000e620000000800 */
[----:B------:R-:W2:Y:S01]  /*0010*/  S2R R69, SR_TID.X ;  /* 0x0000000000457919 */ /* 0x000ea20000002100 */
[----:B------:R-:W3:Y:S01]  /*0020*/  LDCU.64 UR8, c[0x0][0x890] ;  /* 0x00011200ff0877ac */ /* 0x000ee20008000a00 */
[----:B------:R-:W-:Y:S02]  /*0030*/  PRMT R80, RZ, 0x7610, R80 ;  /* 0x00007610ff507816 */ /* 0x000fe40000000050 */
[----:B------:R-:W-:Y:S01]  /*0040*/  ELECT P3, URZ, PT ;  /* 0x0000000000ff782f */ /* 0x000fe20003860000 */
[----:B---3--:R-:W-:-:S04]  /*0050*/  UISETP.NE.U32.AND UP0, UPT, UR8, URZ, UPT ;  /* 0x000000ff0800728c */ /* 0x008fc8000bf05070 */
[----:B------:R-:W-:Y:S01]  /*0060*/  UISETP.NE.AND.EX UP0, UPT, UR9, URZ, UPT, UP0 ;  /* 0x000000ff0900728c */ /* 0x000fe2000bf05300 */
[----:B--2---:R-:W-:-:S05]  /*0070*/  SHF.R.U32.HI R81, RZ, 0x5, R69 ;  /* 0x00000005ff517819 */ /* 0x004fca0000011645 */
[----:B------:R-:W2:Y:S02]  /*0080*/  SHFL.IDX PT, R0, R81, RZ, 0x1f ;  /* 0x00001fff51007589 */ /* 0x000ea400000e0000 */
[----:B--2---:R-:W-:Y:S01]  /*0090*/  R2UR UR18, R0 ;  /* 0x00000000001272ca */ /* 0x004fe200000e0000 */
[----:B-1----:R-:W-:-:S14]  /*00a0*/  BRA.U UP0, `(.L_x_0) ;  /* 0x0000000100307547 */ /* 0x002fdc000b800000 */
[----:B------:R-:W1:Y:S02]  /*00b0*/  LDCU.64 UR4, c[0x0][0x888] ;  /* 0x00011100ff0477ac */ /* 0x000e640008000a00 */
[----:B-1----:R-:W-:-:S04]  /*00c0*/  UISETP.NE.U32.AND UP0, UPT, UR4, URZ, UPT ;  /* 0x000000ff0400728c */ /* 0x002fc8000bf05070 */
[----:B------:R-:W-:-:S09]  /*00d0*/  UISETP.NE.AND.EX UP0, UPT, UR5, URZ, UPT, UP0 ;  /* 0x000000ff0500728c */ /* 0x000fd2000bf05300 */
[----:B------:R-:W-:Y:S05]  /*00e0*/  BRA.U !UP0, `(.L_x_1) ;  /* 0x0000000108147547 */ /* 0x000fea000b800000 */
[----:B------:R-:W1:Y:S01]  /*00f0*/  LDC.64 R2, c[0x0][0x888] ;  /* 0x00022200ff027b82 */ /* 0x000e620000000a00 */
[----:B------:R-:W1:Y:S02]  /*0100*/  LDCU.64 UR4, c[0x0][0x358] ;  /* 0x00006b00ff0477ac */ /* 0x000e640008000a00 */
[----:B-1----:R1:W5:Y:S01]  /*0110*/  LDG.E R39, desc[UR4][R2.64] ;  /* 0x0000000402277981 */ /* 0x002362000c1e1900 */
[----:B------:R-:W-:Y:S01]  /*0120*/  HFMA2 R80, -RZ, RZ, 0, 5.9604644775390625e-08 ;  /* 0x00000001ff507431 */ /* 0x000fe200000001ff */
[----:B------:R-:W-:Y:S05]  /*0130*/  BRA `(.L_x_0) ;  /* 0x00000000000c7947 */ /* 0x000fea0003800000 */
.L_x_1:
[----:B------:R-:W1:Y:S01]  /*0140*/  LDCU UR4, c[0x0][0x880] ;  /* 0x00011000ff0477ac */ /* 0x000e620008000800 */
[----:B------:R-:W-:Y:S01]  /*0150*/  HFMA2 R80, -RZ, RZ, 0, 5.9604644775390625e-08 ;  /* 0x00000001ff507431 */ /* 0x000fe200000001ff */
[----:B-1----:R-:W-:-:S07]  /*0160*/  MOV R39, UR4 ;  /* 0x0000000400277c02 */ /* 0x002fce0008000f00 */
.L_x_0:
[----:B------:R-:W2:Y:S02]  /*0170*/  LDCU.64 UR4, c[0x0][0x8b0] ;  /* 0x00011600ff0477ac */ /* 0x000ea40008000a00 */
[----:B--2---:R-:W-:-:S04]  /*0180*/  UISETP.NE.U32.AND UP0, UPT, UR4, URZ, UPT ;  /* 0x000000ff0400728c */ /* 0x004fc8000bf05070 */
[----:B------:R-:W-:-:S09]  /*0190*/  UISETP.NE.AND.EX UP0, UPT, UR5, URZ, UPT, UP0 ;  /* 0x000000ff0500728c */ /* 0x000fd2000bf05300 */
[----:B------:R-:W-:Y:S05]  /*01a0*/  BRA.U UP0, `(.L_x_2) ;  /* 0x0000000100287547 */ /* 0x000fea000b800000 */
[----:B------:R-:W2:Y:S02]  /*01b0*/  LDCU.64 UR4, c[0x0][0x8a8] ;  /* 0x00011500ff0477ac */ /* 0x000ea40008000a00 */
[----:B--2---:R-:W-:-:S04]  /*01c0*/  UISETP.NE.U32.AND UP0, UPT, UR4, URZ, UPT ;  /* 0x000000ff0400728c */ /* 0x004fc8000bf05070 */
[----:B------:R-:W-:-:S09]  /*01d0*/  UISETP.NE.AND.EX UP0, UPT, UR5, URZ, UPT, UP0 ;  /* 0x000000ff0500728c */ /* 0x000fd2000bf05300 */
[----:B------:R-:W-:Y:S05]  /*01e0*/  BRA.U !UP0, `(.L_x_3) ;  /* 0x0000000108107547 */ /* 0x000fea000b800000 */
[----:B-1----:R-:W1:Y:S01]  /*01f0*/  LDC.64 R2, c[0x0][0x8a8] ;  /* 0x00022a00ff027b82 */ /* 0x002e620000000a00 */
[----:B------:R-:W1:Y:S02]  /*0200*/  LDCU.64 UR4, c[0x0][0x358] ;  /* 0x00006b00ff0477ac */ /* 0x000e640008000a00 */
[----:B-1----:R2:W5:Y:S01]  /*0210*/  LDG.E R38, desc[UR4][R2.64] ;  /* 0x0000000402267981 */ /* 0x002562000c1e1900 */
[----:B------:R-:W-:Y:S05]  /*0220*/  BRA `(.L_x_2) ;  /* 0x0000000000087947 */ /* 0x000fea0003800000 */
.L_x_3:
[----:B------:R-:W2:Y:S02]  /*0230*/  LDCU UR4, c[0x0][0x8a0] ;  /* 0x00011400ff0477ac */ /* 0x000ea40008000800 */
[----:B--2---:R-:W-:Y:S02]  /*0240*/  MOV R38, UR4 ;  /* 0x0000000400267c02 */ /* 0x004fe40008000f00 */
.L_x_2:
[----:B------:R-:W-:Y:S01]  /*0250*/  IMAD.U32 R0, RZ, RZ, UR18 ;  /* 0x00000012ff007e24 */ /* 0x000fe2000f8e00ff */
[----:B------:R-:W-:Y:S04]  /*0260*/  BSSY.RECONVERGENT B0, `(.L_x_4) ;  /* 0x000000c000007945 */ /* 0x000fe80003800200 */
[C---:B------:R-:W-:Y:S02]  /*0270*/  ISETP.NE.OR P1, PT, R0.reuse, 0x1, !P3 ;  /* 0x000000010000780c */ /* 0x040fe40005f25670 */
[----:B------:R-:W-:-:S11]  /*0280*/  ISETP.NE.OR P0, PT, R0, 0x3, !P3 ;  /* 0x000000030000780c */ /* 0x000fd60005f05670 */
[----:B------:R-:W-:Y:S05]  /*0290*/  @P1 BRA `(.L_x_5) ;  /* 0x0000000000201947 */ /* 0x000fea0003800000 */
[----:B------:R-:W3:Y:S02]  /*02a0*/  LDCU.64 UR4, c[0x0][0x348] ;  /* 0x00006900ff0477ac */ /* 0x000ee40008000a00 */
[----:B---3--:R-:W-:Y:S02]  /*02b0*/  UIADD3 UR6, UP1, UPT, UR4, 0x80, URZ ;  /* 0x0000008004067890 */ /* 0x008fe4000ff3e0ff */
[----:B------:R-:W-:Y:S02]  /*02c0*/  UIADD3 UR4, UP0, UPT, UR4, 0x180, URZ ;  /* 0x0000018004047890 */ /* 0x000fe4000ff1e0ff */
[----:B------:R-:W-:Y:S02]  /*02d0*/  UIADD3.X UR7, UPT, UPT, URZ, UR5, URZ, UP1, !UPT ;  /* 0x00000005ff077290 */ /* 0x000fe40008ffe4ff */
[----:B------:R-:W-:-:S07]  /*02e0*/  UIADD3.X UR5, UPT, UPT, URZ, UR5, URZ, UP0, !UPT ;  /* 0x00000005ff057290 */ /* 0x000fce00087fe4ff */
[----:B------:R3:W-:Y:S02]  /*02f0*/  UTMACCTL.PF [UR6] ;  /* 0x00000000060079b9 */ /* 0x0007e40008040000 */
[----:B------:R3:W-:Y:S02]  /*0300*/  UTMACCTL.PF [UR4] ;  /* 0x00000000040079b9 */ /* 0x0007e40008040000 */
[----:B---3--:R-:W-:Y:S01]  /*0310*/  NOP ;  /* 0x0000000000007918 */ /* 0x008fe20000000000 */
.L_x_5:
[----:B------:R-:W-:Y:S05]  /*0320*/  BSYNC.RECONVERGENT B0 ;  /* 0x0000000000007941 */ /* 0x000fea0003800200 */
.L_x_4:
[----:B------:R-:W-:Y:S04]  /*0330*/  BSSY.RECONVERGENT B0, `(.L_x_6) ;  /* 0x000000a000007945 */ /* 0x000fe80003800200 */
        /* <DEDUP_REMOVED lines=9> */
.L_x_7:
[----:B------:R-:W-:Y:S05]  /*03d0*/  BSYNC.RECONVERGENT B0 ;  /* 0x0000000000007941 */ /* 0x000fea0003800200 */
.L_x_6:
[----:B------:R-:W3:Y:S01]  /*03e0*/  LDCU.64 UR4, c[0x0][0x888] ;  /* 0x00011100ff0477ac */ /* 0x000ee20008000a00 */
[----:B------:R-:W-:Y:S02]  /*03f0*/  UISETP.EQ.U32.AND UP2, UPT, UR8, URZ, UPT ;  /* 0x000000ff0800728c */ /* 0x000fe4000bf42070 */
[----:B------:R-:W-:Y:S02]  /*0400*/  UPLOP3.LUT UP3, UPT, UPT, UPT, UPT, 0x80, 0x8 ;  /* 0x000000000008789c */ /* 0x000fe40003f6f070 */
[----:B---3--:R-:W-:-:S04]  /*0410*/  UISETP.NE.U32.AND UP0, UPT, UR4, URZ, UPT ;  /* 0x000000ff0400728c */ /* 0x008fc8000bf05070 */
[----:B------:R-:W-:-:S04]  /*0420*/  UISETP.NE.AND.EX UP1, UPT, UR5, URZ, UPT, UP0 ;  /* 0x000000ff0500728c */ /* 0x000fc8000bf25300 */
[----:B------:R-:W-:-:S04]  /*0430*/  UISETP.EQ.OR.EX UP4, UPT, UR9, URZ, !UP1, UP2 ;  /* 0x000000ff0900728c */ /* 0x000fc8000cf82720 */
[----:B------:R-:W-:-:S05]  /*0440*/  UP2UR UR61, UPR, URZ, 0x10 ;  /* 0x00000010ff3d7883 */ /* 0x000fca0008000000 */
[----:B------:R-:W-:Y:S07]  /*0450*/  BRA.U !UP4, `(.L_x_8) ;  /* 0x000000010c207547 */ /* 0x000fee000b800000 */
[----:B-----5:R-:W-:Y:S01]  /*0460*/  R2UR UR5, R39 ;  /* 0x00000000270572ca */ /* 0x020fe200000e0000 */
[----:B------:R-:W-:Y:S02]  /*0470*/  UISETP.NE.U32.AND UP2, UPT, UR8, URZ, UPT ;  /* 0x000000ff0800728c */ /* 0x000fe4000bf45070 */
[----:B------:R-:W-:Y:S02]  /*0480*/  USEL UR4, URZ, 0xffffffff, UP1 ;  /* 0xffffffffff047887 */ /* 0x000fe40008800000 */
[----:B------:R-:W-:-:S08]  /*0490*/  UISETP.NE.AND.EX UP2, UPT, UR9, URZ, UPT, UP2 ;  /* 0x000000ff0900728c */ /* 0x000fd0000bf45320 */
[----:B------:R-:W-:-:S04]  /*04a0*/  UISETP.NE.AND UP0, UPT, UR5, URZ, UPT ;  /* 0x000000ff0500728c */ /* 0x000fc8000bf05270 */
[----:B------:R-:W-:-:S04]  /*04b0*/  @!UP2 USEL UR4, URZ, 0xffffffff, UP0 ;  /* 0xffffffffff04a887 */ /* 0x000fc80008000000 */
[----:B------:R-:W-:-:S04]  /*04c0*/  ULOP3.LUT UR4, UR4, 0x1, URZ, 0xc0, !UPT ;  /* 0x0000000104047892 */ /* 0x000fc8000f8ec0ff */
[----:B------:R-:W-:Y:S02]  /*04d0*/  UISETP.NE.U32.AND UP3, UPT, UR4, 0x1, UPT ;  /* 0x000000010400788c */ /* 0x000fe4000bf65070 */
.L_x_8:
[----:B-12---:R-:W1:Y:S01]  /*04e0*/  SHFL.IDX PT, R2, R81, RZ, 0x1f ;  /* 0x00001fff51027589 */ /* 0x006e6200000e0000 */
[----:B------:R-:W-:Y:S01]  /*04f0*/  UISETP.NE.AND UP5, UPT, UR18, 0x2, UPT ;  /* 0x000000021200788c */ /* 0x000fe2000bfa5270 */
[----:B-1----:R-:W-:-:S13]  /*0500*/  ISETP.NE.AND P0, PT, R2, RZ, PT ;  /* 0x000000ff0200720c */ /* 0x002fda0003f05270 */
[----:B------:R-:W-:Y:S05]  /*0510*/  @P0 BRA `(.L_x_9) ;  /* 0x0000000000600947 */ /* 0x000fea0003800000 */
[----:B------:R-:W1:Y:S01]  /*0520*/  S2UR UR4, SR_CgaCtaId ;  /* 0x00000000000479c3 */ /* 0x000e620000008800 */
[----:B------:R-:W-:Y:S01]  /*0530*/  UMOV UR5, 0x400 ;  /* 0x0000040000057882 */ /* 0x000fe20000000000 */
[----:B------:R-:W-:Y:S01]  /*0540*/  UMOV UR8, 0x1 ;  /* 0x0000000100087882 */ /* 0x000fe20000000000 */
[----:B------:R-:W-:Y:S01]  /*0550*/  UMOV UR6, 0x2 ;  /* 0x0000000200067882 */ /* 0x000fe20000000000 */
[----:B------:R-:W-:-:S04]  /*0560*/  UIADD3 UR8, UPT, UPT, -UR8, 0x100000, URZ ;  /* 0x0010000008087890 */ /* 0x000fc8000fffe1ff */
[----:B------:R-:W-:Y:S02]  /*0570*/  USHF.L.U32 UR9, UR8, 0xb, URZ ;  /* 0x0000000b08097899 */ /* 0x000fe400080006ff */
[----:B------:R-:W-:Y:S02]  /*0580*/  USHF.L.U32 UR8, UR8, 0x1, URZ ;  /* 0x0000000108087899 */ /* 0x000fe400080006ff */
[----:B------:R-:W-:-:S04]  /*0590*/  UIADD3 UR6, UPT, UPT, -UR6, 0x100000, URZ ;  /* 0x0010000006067890 */ /* 0x000fc8000fffe1ff */
[----:B------:R-:W-:Y:S02]  /*05a0*/  USHF.L.U32 UR7, UR6, 0xb, URZ ;  /* 0x0000000b06077899 */ /* 0x000fe400080006ff */
[----:B------:R-:W-:Y:S01]  /*05b0*/  USHF.L.U32 UR6, UR6, 0x1, URZ ;  /* 0x0000000106067899 */ /* 0x000fe200080006ff */
[----:B------:R-:W-:Y:S01]  /*05c0*/  ELECT P0, URZ, PT ;  /* 0x0000000000ff782f */ /* 0x000fe20003800000 */
[----:B-1----:R-:W-:Y:S01]  /*05d0*/  ULEA UR4, UR4, UR5, 0x18 ;  /* 0x0000000504047291 */ /* 0x002fe2000f8ec0ff */
[----:B------:R-:W1:Y:S11]  /*05e0*/  FENCE.VIEW.ASYNC.S ;  /* 0x00000000000073c6 */ /* 0x000e760000000000 */
[----:B-1----:R1:W2:Y:S01]  /*05f0*/  SYNCS.EXCH.64 URZ, [UR4], UR8 ;  /* 0x0000000804ff75b2 */ /* 0x0022a20008000100 */
[----:B------:R1:W3:Y:S01]  /*0600*/  SYNCS.EXCH.64 URZ, [UR4+0x28], UR6 ;  /* 0x0000280604ff75b2 */ /* 0x0002e20008000100 */
[----:B------:R1:W4:Y:S01]  /*0610*/  SYNCS.EXCH.64 URZ, [UR4+0x8], UR8 ;  /* 0x0000080804ff75b2 */ /* 0x0003220008000100 */
[----:B------:R1:W1:Y:S01]  /*0620*/  SYNCS.EXCH.64 URZ, [UR4+0x30], UR6 ;  /* 0x0000300604ff75b2 */ /* 0x0002620008000100 */
[----:B------:R1:W1:Y:S01]  /*0630*/  SYNCS.EXCH.64 URZ, [UR4+0x10], UR8 ;  /* 0x0000100804ff75b2 */ /* 0x0002620008000100 */
[----:B------:R1:W1:Y:S01]  /*0640*/  SYNCS.EXCH.64 URZ, [UR4+0x38], UR6 ;  /* 0x0000380604ff75b2 */ /* 0x0002620008000100 */
[----:B------:R1:W1:Y:S01]  /*0650*/  SYNCS.EXCH.64 URZ, [UR4+0x18], UR8 ;  /* 0x0000180804ff75b2 */ /* 0x0002620008000100 */
[----:B------:R1:W1:Y:S01]  /*0660*/  SYNCS.EXCH.64 URZ, [UR4+0x40], UR6 ;  /* 0x0000400604ff75b2 */ /* 0x0002620008000100 */
[----:B------:R1:W1:Y:S01]  /*0670*/  SYNCS.EXCH.64 URZ, [UR4+0x20], UR8 ;  /* 0x0000200804ff75b2 */ /* 0x0002620008000100 */
[----:B------:R1:W1:Y:S01]  /*0680*/  SYNCS.EXCH.64 URZ, [UR4+0x48], UR6 ;  /* 0x0000480604ff75b2 */ /* 0x0002620008000100 */
[----:B------:R-:W-:Y:S01]  /*0690*/  NOP ;  /* 0x0000000000007918 */ /* 0x000fe20000000000 */
.L_x_9:
[----:B------:R-:W2:Y:S01]  /*06a0*/  SHFL.IDX PT, R2, R81, RZ, 0x1f ;  /* 0x00001fff51027589 */ /* 0x000ea200000e0000 */
[----:B------:R-:W-:Y:S01]  /*06b0*/  NOP ;  /* 0x0000000000007918 */ /* 0x000fe20000000000 */
[----:B--2---:R-:W-:-:S13]  /*06c0*/  ISETP.NE.AND P0, PT, R2, 0x1, PT ;  /* 0x000000010200780c */ /* 0x004fda0003f05270 */
[----:B------:R-:W-:Y:S05]  /*06d0*/  @P0 BRA `(.L_x_10) ;  /* 0x0000000000400947 */ /* 0x000fea0003800000 */
[----:B-1----:R-:W1:Y:S01]  /*06e0*/  S2UR UR4, SR_CgaCtaId ;  /* 0x00000000000479c3 */ /* 0x002e620000008800 */
        /* <DEDUP_REMOVED lines=12> */
[----:B-1----:R2:W1:Y:S01]  /*07b0*/  SYNCS.EXCH.64 URZ, [UR4+0x50], UR8 ;  /* 0x0000500804ff75b2 */ /* 0x0024620008000100 */
[----:B------:R2:W1:Y:S02]  /*07c0*/  SYNCS.EXCH.64 URZ, [UR4+0x58], UR6 ;  /* 0x0000580604ff75b2 */ /* 0x0004640008000100 */
[----:B--2---:R-:W-:Y:S01]  /*07d0*/  NOP ;  /* 0x0000000000007918 */ /* 0x004fe20000000000 */
.L_x_10:
[----:B------:R-:W2:Y:S01]  /*07e0*/  SHFL.IDX PT, R2, R81, RZ, 0x1f ;  /* 0x00001fff51027589 */ /* 0x000ea200000e0000 */
[----:B------:R-:W-:Y:S01]  /*07f0*/  NOP ;  /* 0x0000000000007918 */ /* 0x000fe20000000000 */
[----:B--2---:R-:W-:-:S13]  /*0800*/  ISETP.NE.AND P0, PT, R2, 0x3, PT ;  /* 0x000000030200780c */ /* 0x004fda0003f05270 */
[----:B------:R-:W-:Y:S05]  /*0810*/  @P0 BRA `(.L_x_11) ;  /* 0x0000000000300947 */ /* 0x000fea0003800000 */
[----:B-1----:R-:W1:Y:S01]  /*0820*/  S2UR UR4, SR_CgaCtaId ;  /* 0x00000000000479c3 */ /* 0x002e620000008800 */
[----:B------:R-:W-:Y:S01]  /*0830*/  UMOV UR6, 0x400 ;  /* 0x0000040000067882 */ /* 0x000fe20000000000 */
[----:B------:R-:W-:Y:S01]  /*0840*/  UMOV UR5, 0x20 ;  /* 0x0000002000057882 */ /* 0x000fe20000000000 */
[----:B------:R-:W-:Y:S01]  /*0850*/  ELECT P0, URZ, PT ;  /* 0x0000000000ff782f */ /* 0x000fe20003800000 */
[----:B-1----:R-:W-:Y:S02]  /*0860*/  ULEA UR6, UR4, UR6, 0x18 ;  /* 0x0000000604067291 */ /* 0x002fe4000f8ec0ff */
[----:B------:R-:W-:-:S04]  /*0870*/  UIADD3 UR4, UPT, UPT, -UR5, 0x100000, URZ ;  /* 0x0010000005047890 */ /* 0x000fc8000fffe1ff */
[----:B------:R-:W-:Y:S02]  /*0880*/  USHF.L.U32 UR5, UR4, 0xb, URZ ;  /* 0x0000000b04057899 */ /* 0x000fe400080006ff */
[----:B------:R-:W-:Y:S01]  /*0890*/  USHF.L.U32 UR4, UR4, 0x1, URZ ;  /* 0x0000000104047899 */ /* 0x000fe200080006ff */
[----:B------:R-:W1:Y:S11]  /*08a0*/  FENCE.VIEW.ASYNC.S ;  /* 0x00000000000073c6 */ /* 0x000e760000000000 */
[----:B-1----:R2:W1:Y:S01]  /*08b0*/  SYNCS.EXCH.64 URZ, [UR6+0x60], UR4 ;  /* 0x0000600406ff75b2 */ /* 0x0024620008000100 */
[----:B------:R2:W1:Y:S02]  /*08c0*/  SYNCS.EXCH.64 URZ, [UR6+0x68], UR4 ;  /* 0x0000680406ff75b2 */ /* 0x0004640008000100 */
[----:B--2---:R-:W-:Y:S01]  /*08d0*/  NOP ;  /* 0x0000000000007918 */ /* 0x004fe20000000000 */
.L_x_11:
[----:B------:R-:W2:Y:S01]  /*08e0*/  SHFL.IDX PT, R2, R81, RZ, 0x1f ;  /* 0x00001fff51027589 */ /* 0x000ea200000e0000 */
[----:B------:R-:W-:Y:S01]  /*08f0*/  NOP ;  /* 0x0000000000007918 */ /* 0x000fe20000000000 */
[----:B--2---:R-:W-:-:S13]  /*0900*/  ISETP.NE.AND P0, PT, R2, 0x4, PT ;  /* 0x000000040200780c */ /* 0x004fda0003f05270 */
[----:B------:R-:W-:Y:S05]  /*0910*/  @P0 BRA `(.L_x_12) ;  /* 0x00000000004c0947 */ /* 0x000fea0003800000 */
[----:B-1----:R-:W1:Y:S01]  /*0920*/  S2UR UR6, SR_CgaCtaId ;  /* 0x00000000000679c3 */ /* 0x002e620000008800 */
[----:B------:R-:W-:Y:S01]  /*0930*/  UMOV UR4, 0x1e0 ;  /* 0x000001e000047882 */ /* 0x000fe20000000000 */
[----:B------:R-:W-:Y:S01]  /*0940*/  UMOV UR5, 0x400 ;  /* 0x0000040000057882 */ /* 0x000fe20000000000 */
[----:B------:R-:W-:Y:S01]  /*0950*/  USEL UR4, UR4, 0x1a0, UP3 ;  /* 0x000001a004047887 */ /* 0x000fe20009800000 */
[----:B------:R-:W-:Y:S01]  /*0960*/  UMOV UR8, 0x1 ;  /* 0x0000000100087882 */ /* 0x000fe20000000000 */
[----:B------:R-:W-:Y:S01]  /*0970*/  ELECT P0, URZ, PT ;  /* 0x0000000000ff782f */ /* 0x000fe20003800000 */
[----:B------:R-:W-:-:S04]  /*0980*/  UIADD3 UR8, UPT, UPT, -UR8, 0x100000, URZ ;  /* 0x0010000008087890 */ /* 0x000fc8000fffe1ff */
[----:B------:R-:W-:Y:S02]  /*0990*/  USHF.L.U32 UR9, UR8, 0xb, URZ ;  /* 0x0000000b08097899 */ /* 0x000fe400080006ff */
[----:B------:R-:W-:Y:S02]  /*09a0*/  USHF.L.U32 UR8, UR8, 0x1, URZ ;  /* 0x0000000108087899 */ /* 0x000fe400080006ff */
[----:B-1----:R-:W-:Y:S02]  /*09b0*/  ULEA UR6, UR6, UR5, 0x18 ;  /* 0x0000000506067291 */ /* 0x002fe4000f8ec0ff */
[----:B------:R-:W-:-:S04]  /*09c0*/  UIADD3 UR4, UPT, UPT, -UR4, 0x100000, URZ ;  /* 0x0010000004047890 */ /* 0x000fc8000fffe1ff */
[----:B------:R-:W-:Y:S02]  /*09d0*/  USHF.L.U32 UR5, UR4, 0xb, URZ ;  /* 0x0000000b04057899 */ /* 0x000fe400080006ff */
[----:B------:R-:W-:Y:S01]  /*09e0*/  USHF.L.U32 UR4, UR4, 0x1, URZ ;  /* 0x0000000104047899 */ /* 0x000fe200080006ff */
[----:B------:R-:W1:Y:S03]  /*09f0*/  FENCE.VIEW.ASYNC.S ;  /* 0x00000000000073c6 */ /* 0x000e660000000000 */
[----:B-1----:R2:W1:Y:S08]  /*0a00*/  SYNCS.EXCH.64 URZ, [UR6+0x70], UR8 ;  /* 0x0000700806ff75b2 */ /* 0x0024700008000100 */
[----:B------:R2:W1:Y:S01]  /*0a10*/  SYNCS.EXCH.64 URZ, [UR6+0x80], UR4 ;  /* 0x0000800406ff75b2 */ /* 0x0004620008000100 */
[----:B------:R2:W1:Y:S01]  /*0a20*/  SYNCS.EXCH.64 URZ, [UR6+0x78], UR8 ;  /* 0x0000780806ff75b2 */ /* 0x0004620008000100 */
[----:B------:R2:W1:Y:S02]  /*0a30*/  SYNCS.EXCH.64 URZ, [UR6+0x88], UR4 ;  /* 0x0000880406ff75b2 */ /* 0x0004640008000100 */
[----:B--2---:R-:W-:Y:S01]  /*0a40*/  NOP ;  /* 0x0000000000007918 */ /* 0x004fe20000000000 */
.L_x_12:
        /* <DEDUP_REMOVED lines=18> */
[----:B------:R2:W1:Y:S01]  /*0b70*/  SYNCS.EXCH.64 URZ, [UR4+0xb0], UR6 ;  /* 0x0000b00604ff75b2 */ /* 0x0004620008000100 */
[----:B------:R2:W1:Y:S01]  /*0b80*/  SYNCS.EXCH.64 URZ, [UR4+0x98], UR8 ;  /* 0x0000980804ff75b2 */ /* 0x0004620008000100 */
[----:B------:R2:W1:Y:S01]  /*0b90*/  SYNCS.EXCH.64 URZ, [UR4+0xb8], UR6 ;  /* 0x0000b80604ff75b2 */ /* 0x0004620008000100 */
[----:B------:R2:W1:Y:S01]  /*0ba0*/  SYNCS.EXCH.64 URZ, [UR4+0xa0], UR8 ;  /* 0x0000a00804ff75b2 */ /* 0x0004620008000100 */
[----:B------:R2:W1:Y:S01]  /*0bb0*/  SYNCS.EXCH.64 URZ, [UR4+0xc0], UR6 ;  /* 0x0000c00604ff75b2 */ /* 0x0004620008000100 */
[----:B------:R2:W1:Y:S01]  /*0bc0*/  SYNCS.EXCH.64 URZ, [UR4+0xa8], UR8 ;  /* 0x0000a80804ff75b2 */ /* 0x0004620008000100 */
[----:B------:R2:W1:Y:S02]  /*0bd0*/  SYNCS.EXCH.64 URZ, [UR4+0xc8], UR6 ;  /* 0x0000c80604ff75b2 */ /* 0x0004640008000100 */
[----:B--2---:R-:W-:Y:S01]  /*0be0*/  NOP ;  /* 0x0000000000007918 */ /* 0x004fe20000000000 */
.L_x_13:
[----:B------:R-:W2:Y:S01]  /*0bf0*/  SHFL.IDX PT, R2, R81, RZ, 0x1f ;  /* 0x00001fff51027589 */ /* 0x000ea200000e0000 */
[----:B------:R-:W1:Y:S01]  /*0c00*/  S2UR UR48, SR_CgaCtaId ;  /* 0x00000000003079c3 */ /* 0x000e620000008800 */
[----:B------:R-:W-:Y:S01]  /*0c10*/  NOP ;  /* 0x0000000000007918 */ /* 0x000fe20000000000 */
[----:B--2---:R-:W-:-:S13]  /*0c20*/  ISETP.NE.AND P0, PT, R2, 0x3, PT ;  /* 0x000000030200780c */ /* 0x004fda0003f05270 */
[----:B-1----:R-:W-:Y:S05]  /*0c30*/  @P0 BRA `(.L_x_14) ;  /* 0x0000000000340947 */ /* 0x002fea0003800000 */
[----:B------:R-:W-:Y:S01]  /*0c40*/  UMOV UR4, 0x400 ;  /* 0x0000040000047882 */ /* 0x000fe20000000000 */
[----:B------:R-:W-:Y:S01]  /*0c50*/  UMOV UR6, 0x20 ;  /* 0x0000002000067882 */ /* 0x000fe20000000000 */
[----:B------:R-:W-:Y:S02]  /*0c60*/  ULEA UR4, UR48, UR4, 0x18 ;  /* 0x0000000430047291 */ /* 0x000fe4000f8ec0ff */
[----:B------:R-:W-:-:S04]  /*0c70*/  UIADD3 UR6, UPT, UPT, -UR6, 0x100000, URZ ;  /* 0x0010000006067890 */ /* 0x000fc8000fffe1ff */
[----:B------:R-:W-:Y:S02]  /*0c80*/  USHF.L.U32 UR7, UR6, 0xb, URZ ;  /* 0x0000000b06077899 */ /* 0x000fe400080006ff */
[----:B------:R-:W-:Y:S01]  /*0c90*/  USHF.L.U32 UR6, UR6, 0x1, URZ ;  /* 0x0000000106067899 */ /* 0x000fe200080006ff */
[----:B------:R-:W-:Y:S01]  /*0ca0*/  ELECT P0, URZ, PT ;  /* 0x0000000000ff782f */ /* 0x000fe20003800000 */
[----:B------:R-:W1:Y:S10]  /*0cb0*/  FENCE.VIEW.ASYNC.S ;  /* 0x00000000000073c6 */ /* 0x000e740000000000 */
[----:B-1----:R1:W2:Y:S01]  /*0cc0*/  SYNCS.EXCH.64 URZ, [UR4+0xd0], UR6 ;  /* 0x0000d00604ff75b2 */ /* 0x0022a20008000100 */
[----:B------:R1:W1:Y:S01]  /*0cd0*/  SYNCS.EXCH.64 URZ, [UR4+0xe0], UR6 ;  /* 0x0000e00604ff75b2 */ /* 0x0002620008000100 */
[----:B------:R1:W1:Y:S01]  /*0ce0*/  SYNCS.EXCH.64 URZ, [UR4+0xd8], UR6 ;  /* 0x0000d80604ff75b2 */ /* 0x0002620008000100 */
[----:B------:R1:W1:Y:S01]  /*0cf0*/  SYNCS.EXCH.64 URZ, [UR4+0xe8], UR6 ;  /* 0x0000e80604ff75b2 */ /* 0x0002620008000100 */
[----:B------:R-:W-:Y:S01]  /*0d00*/  NOP ;  /* 0x0000000000007918 */ /* 0x000fe20000000000 */
.L_x_14:
[----:B-1----:R-:W1:Y:S01]  /*0d10*/  LDCU UR4, c[0x0][0x36c] ;  /* 0x00006d80ff0477ac */ /* 0x002e620008000800 */
[----:B------:R-:W-:Y:S01]  /*0d20*/  ISETP.NE.OR P3, PT, R0, 0x2, !P3 ;  /* 0x000000020000780c */ /* 0x000fe20005f65670 */
[----:B------:R-:W-:Y:S01]  /*0d30*/  NOP ;  /* 0x0000000000007918 */ /* 0x000fe20000000000 */
[----:B------:R-:W-:Y:S01]  /*0d40*/  LOP3.LUT R0, R69, 0x1f, RZ, 0xc0, !PT ;  /* 0x0000001f45007812 */ /* 0x000fe200078ec0ff */
[----:B------:R-:W-:Y:S02]  /*0d50*/  UISETP.NE.AND UP4, UPT, UR18, URZ, UPT ;  /* 0x000000ff1200728c */ /* 0x000fe4000bf85270 */
[----:B-1----:R-:W-:-:S09]  /*0d60*/  UISETP.EQ.U32.AND UP6, UPT, UR4, 0x1, UPT ;  /* 0x000000010400788c */ /* 0x002fd2000bfc2070 */
[----:B------:R-:W-:Y:S05]  /*0d70*/  BRA.U !UP6, `(.L_x_15) ;  /* 0x000000010e087547 */ /* 0x000fea000b800000 */
[----:B--234-:R-:W-:Y:S01]  /*0d80*/  UCGABAR_ARV ;  /* 0x00000000000079c7 */ /* 0x01cfe20008000000 */
[----:B------:R-:W-:Y:S05]  /*0d90*/  BRA `(.L_x_16) ;  /* 0x0000000000047947 */ /* 0x000fea0003800000 */
.L_x_15:
[----:B--234-:R-:W-:Y:S01]  /*0da0*/  NOP ;  /* 0x0000000000007918 */ /* 0x01cfe20000000000 */
.L_x_16:
[----:B------:R-:W1:Y:S01]  /*0db0*/  S2UR UR46, SR_CTAID.X ;  /* 0x00000000002e79c3 */ /* 0x000e620000002500 */
[----:B------:R-:W-:-:S05]  /*0dc0*/  CS2R.32 R3, SR_CgaSize ;  /* 0x0000000000037805 */ /* 0x000fca0000008a00 */
[----:B------:R-:W-:-:S05]  /*0dd0*/  IMAD R3, R3, -0xa0, RZ ;  /* 0xffffff6003037824 */ /* 0x000fca00078e02ff */
[----:B------:R-:W-:-:S14]  /*0de0*/  R2UR UR5, R3 ;  /* 0x00000000030572ca */ /* 0x000fdc00000e0000 */
[----:B------:R-:W2:Y:S01]  /*0df0*/  LDCU UR5, c[0x0][UR5+0x2b0] ;  /* 0x00005600050577ac */ /* 0x000ea20008000800 */
[----:B------:R-:W-:-:S05]  /*0e00*/  CS2R.32 R3, SR_CgaSize ;  /* 0x0000000000037805 */ /* 0x000fca0000008a00 */
[----:B------:R-:W-:-:S05]  /*0e10*/  IMAD R3, R3, -0xa0, RZ ;  /* 0xffffff6003037824 */ /* 0x000fca00078e02ff */
[----:B------:R-:W-:-:S14]  /*0e20*/  R2UR UR4, R3 ;  /* 0x00000000030472ca */ /* 0x000fdc00000e0000 */
[----:B------:R-:W3:Y:S01]  /*0e30*/  LDCU UR4, c[0x0][UR4+0x2b4] ;  /* 0x00005680040477ac */ /* 0x000ee20008000800 */
[----:B------:R-:W4:Y:S01]  /*0e40*/  S2UR UR45, SR_CTAID.Y ;  /* 0x00000000002d79c3 */ /* 0x000f220000002600 */
[----:B------:R-:W-:-:S05]  /*0e50*/  CS2R.32 R3, SR_CgaSize ;  /* 0x0000000000037805 */ /* 0x000fca0000008a00 */
[----:B------:R-:W-:-:S05]  /*0e60*/  IMAD R3, R3, -0xa0, RZ ;  /* 0xffffff6003037824 */ /* 0x000fca00078e02ff */
[----:B------:R-:W-:-:S14]  /*0e70*/  R2UR UR60, R3 ;  /* 0x00000000033c72ca */ /* 0x000fdc00000e0000 */
[----:B------:R-:W3:Y:S01]  /*0e80*/  LDCU UR60, c[0x0][UR60+0x2a0] ;  /* 0x000054003c3c77ac */ /* 0x000ee20008000800 */
[----:B------:R-:W-:-:S05]  /*0e90*/  CS2R.32 R3, SR_CgaSize ;  /* 0x0000000000037805 */ /* 0x000fca0000008a00 */
[----:B------:R-:W-:-:S05]  /*0ea0*/  IMAD R3, R3, -0xa0, RZ ;  /* 0xffffff6003037824 */ /* 0x000fca00078e02ff */
[----:B------:R-:W-:-:S14]  /*0eb0*/  R2UR UR57, R3 ;  /* 0x00000000033972ca */ /* 0x000fdc00000e0000 */
[----:B------:R-:W3:Y:S01]  /*0ec0*/  LDCU UR57, c[0x0][UR57+0x2a4] ;  /* 0x00005480393977ac */ /* 0x000ee20008000800 */
[----:B------:R-:W-:Y:S01]  /*0ed0*/  USHF.L.U32 UR24, UR48, 0xa, URZ ;  /* 0x0000000a30187899 */ /* 0x000fe200080006ff */
[----:B------:R-:W3:Y:S01]  /*0ee0*/  LDCU UR19, c[0x0][0xb24] ;  /* 0x00016480ff1377ac */ /* 0x000ee20008000800 */
[----:B------:R-:W3:Y:S01]  /*0ef0*/  LDCU UR42, c[0x0][0xb24] ;  /* 0x00016480ff2a77ac */ /* 0x000ee20008000800 */
[----:B-1----:R-:W-:Y:S01]  /*0f00*/  I2FP.F32.U32 R3, UR46 ;  /* 0x0000002e00037c45 */ /* 0x002fe20008201000 */
[----:B------:R-:W1:Y:S04]  /*0f10*/  LDCU UR22, c[0x0][0xb30] ;  /* 0x00016600ff1677ac */ /* 0x000e680008000800 */
[----:B--2---:R-:W-:Y:S01]  /*0f20*/  FMUL R3, R3, UR5 ;  /* 0x0000000503037c20 */ /* 0x004fe20008400000 */
[----:B------:R-:W-:Y:S01]  /*0f30*/  ULOP3.LUT UR24, UR24, 0x400, URZ, 0xc0, !UPT ;  /* 0x0000040018187892 */ /* 0x000fe2000f8ec0ff */
[----:B----4-:R-:W-:-:S04]  /*0f40*/  I2FP.F32.U32 R2, UR45 ;  /* 0x0000002d00027c45 */ /* 0x010fc80008201000 */
[----:B------:R-:W2:Y:S01]  /*0f50*/  F2I.U32.TRUNC.NTZ R3, R3 ;  /* 0x0000000300037305 */ /* 0x000ea2000020f000 */
[----:B---3--:R-:W-:-:S07]  /*0f60*/  FMUL R2, R2, UR4 ;  /* 0x0000000402027c20 */ /* 0x008fce0008400000 */
[----:B------:R-:W3:Y:S01]  /*0f70*/  F2I.U32.TRUNC.NTZ R2, R2 ;  /* 0x0000000200027305 */ /* 0x000ee2000020f000 */
[----:B--2---:R-:W-:Y:S02]  /*0f80*/  R2UR UR5, R3 ;  /* 0x00000000030572ca */ /* 0x004fe400000e0000 */
[----:B---3--:R-:W-:Y:S02]  /*0f90*/  R2UR UR4, R2 ;  /* 0x00000000020472ca */ /* 0x008fe400000e0000 */
[----:B------:R-:W-:-:S09]  /*0fa0*/  PRMT R2, RZ, 0x7610, R2 ;  /* 0x00007610ff027816 */ /* 0x000fd20000000002 */
[----:B------:R-:W-:-:S04]  /*0fb0*/  UIADD3 UR5, UPT, UPT, -UR5, URZ, URZ ;  /* 0x000000ff05057290 */ /* 0x000fc8000fffe1ff */
[----:B------:R-:W-:Y:S02]  /*0fc0*/  UIMAD UR60, UR60, UR5, UR46 ;  /* 0x000000053c3c72a4 */ /* 0x000fe4000f8e022e */
[----:B------:R-:W-:-:S04]  /*0fd0*/  UIADD3 UR4, UPT, UPT, -UR4, URZ, URZ ;  /* 0x000000ff04047290 */ /* 0x000fc8000fffe1ff */
[----:B------:R-:W-:Y:S01]  /*0fe0*/  UIMAD UR57, UR57, UR4, UR45 ;  /* 0x00000004393972a4 */ /* 0x000fe2000f8e022d */
[----:B-1----:R-:W-:Y:S11]  /*0ff0*/  BRA.U UP4, `(.L_x_17) ;  /* 0x0000000104247547 */ /* 0x002ff6000b800000 */
[----:B------:R-:W-:-:S04]  /*1000*/  UISETP.NE.AND UP0, UPT, UR57, URZ, UPT ;  /* 0x000000ff3900728c */ /* 0x000fc8000bf05270 */
[----:B------:R-:W-:-:S04]  /*1010*/  UISETP.EQ.OR UP0, UPT, UR60, URZ, !UP0 ;  /* 0x000000ff3c00728c */ /* 0x000fc8000c702670 */
[----:B------:R-:W-:Y:S02]  /*1020*/  USEL UR5, URZ, 0x1, !UP0 ;  /* 0x00000001ff057887 */ /* 0x000fe4000c000000 */
[----:B------:R-:W-:-:S04]  /*1030*/  UISETP.NE.AND UP0, UPT, UR57, URZ, UPT ;  /* 0x000000ff3900728c */ /* 0x000fc8000bf05270 */
[----:B------:R-:W-:Y:S02]  /*1040*/  USEL UR4, URZ, 0x2, UP0 ;  /* 0x00000002ff047887 */ /* 0x000fe40008000000 */
[----:B------:R-:W-:-:S04]  /*1050*/  UISETP.NE.AND UP0, UPT, UR60, 0x1, UPT ;  /* 0x000000013c00788c */ /* 0x000fc8000bf05270 */
[----:B------:R-:W-:-:S04]  /*1060*/  USEL UR4, UR4, 0x2, UP0 ;  /* 0x0000000204047887 */ /* 0x000fc80008000000 */
[----:B------:R-:W-:-:S06]  /*1070*/  UIADD3 UR4, UPT, UPT, UR5, UR4, URZ ;  /* 0x0000000405047290 */ /* 0x000fcc000fffe0ff */
[----:B------:R-:W-:-:S07]  /*1080*/  MOV R2, UR4 ;  /* 0x0000000400027c02 */ /* 0x000fce0008000f00 */
.L_x_17:
[----:B------:R-:W1:Y:S01]  /*1090*/  S2UR UR36, SR_CTAID.Z ;  /* 0x00000000002479c3 */ /* 0x000e620000002700 */
[----:B------:R-:W-:-:S09]  /*10a0*/  UISETP.GE.AND UP0, UPT, UR19, 0x1, UPT ;  /* 0x000000011300788c */ /* 0x000fd2000bf06270 */
[----:B------:R-:W-:Y:S05]  /*10b0*/  BRA.U !UP0, `(.L_x_18) ;  /* 0x0000000108d07547 */ /* 0x000fea000b800000 */
[----:B------:R-:W2:Y:S01]  /*10c0*/  LDCU UR20, c[0x0][0xb0c] ;  /* 0x00016180ff1477ac */ /* 0x000ea20008000800 */
[----:B------:R-:W3:Y:S01]  /*10d0*/  LDCU.128 UR12, c[0x0][0xb10] ;  /* 0x00016200ff0c77ac */ /* 0x000ee20008000c00 */
[----:B------:R-:W4:Y:S01]  /*10e0*/  LDCU UR6, c[0x0][0x370] ;  /* 0x00006e00ff0677ac */ /* 0x000f220008000800 */
[----:B------:R-:W1:Y:S01]  /*10f0*/  LDCU UR7, c[0x0][0x374] ;  /* 0x00006e80ff0777ac */ /* 0x000e620008000800 */
[----:B------:R-:W1:Y:S01]  /*1100*/  LDCU UR21, c[0x0][0xb20] ;  /* 0x00016400ff1577ac */ /* 0x000e620008000800 */
[----:B--2---:R-:W-:Y:S02]  /*1110*/  UISETP.NE.AND UP0, UPT, UR20, 0x1, UPT ;  /* 0x000000011400788c */ /* 0x004fe4000bf05270 */
[----:B---3--:R-:W-:Y:S01]  /*1120*/  UIMAD.WIDE.U32 UR4, UR46, UR12, URZ ;  /* 0x0000000c2e0472a5 */ /* 0x008fe2000f8e00ff */
[----:B------:R-:W2:Y:S01]  /*1130*/  LDCU.64 UR8, c[0x0][0xb28] ;  /* 0x00016500ff0877ac */ /* 0x000ea20008000a00 */
[----:B----4-:R-:W-:Y:S02]  /*1140*/  UIMAD.WIDE.U32 UR10, UR6, UR12, URZ ;  /* 0x0000000c060a72a5 */ /* 0x010fe4000f8e00ff */
[----:B------:R-:W-:-:S02]  /*1150*/  USHF.R.U32.HI UR5, URZ, UR13, UR5 ;  /* 0x0000000dff057299 */ /* 0x000fc40008011605 */
[----:B------:R-:W-:Y:S02]  /*1160*/  UISETP.NE.AND UP2, UPT, UR19, 0x1, UPT ;  /* 0x000000011300788c */ /* 0x000fe4000bf45270 */
[----:B------:R-:W-:Y:S01]  /*1170*/  USEL UR5, UR46, UR5, !UP0 ;  /* 0x000000052e057287 */ /* 0x000fe2000c000000 */
[----:B------:R-:W-:Y:S01]  /*1180*/  UMOV UR10, UR11 ;  /* 0x0000000b000a7c82 */ /* 0x000fe20008000000 */
[----:B------:R-:W-:Y:S02]  /*1190*/  UIMAD.WIDE.U32 UR16, UR45, UR15, URZ ;  /* 0x0000000f2d1072a5 */ /* 0x000fe4000f8e00ff */
[----:B------:R-:W-:Y:S02]  /*11a0*/  @UP0 USHF.R.U32.HI UR6, URZ, UR13, UR10 ;  /* 0x0000000dff060299 */ /* 0x000fe4000801160a */
[----:B------:R-:W-:Y:S02]  /*11b0*/  UISETP.NE.AND UP0, UPT, UR14, 0x1, UPT ;  /* 0x000000010e00788c */ /* 0x000fe4000bf05270 */
[----:B-1----:R-:W-:-:S02]  /*11c0*/  UIMAD.WIDE.U32 UR10, UR7, UR15, URZ ;  /* 0x0000000f070a72a5 */ /* 0x002fc4000f8e00ff */
[----:B--2---:R-:W-:Y:S01]  /*11d0*/  UIMAD.WIDE.U32 UR12, UR6, UR8, URZ ;  /* 0x00000008060c72a5 */ /* 0x004fe2000f8e00ff */
[----:B------:R-:W-:Y:S02]  /*11e0*/  UMOV UR4, UR17 ;  /* 0x0000001100047c82 */ /* 0x000fe40008000000 */
[----:B------:R-:W-:Y:S02]  /*11f0*/  USHF.R.U32.HI UR4, URZ, UR21, UR4 ;  /* 0x00000015ff047299 */ /* 0x000fe40008011604 */
[----:B------:R-:W-:Y:S02]  /*1200*/  UMOV UR10, UR11 ;  /* 0x0000000b000a7c82 */ /* 0x000fe40008000000 */
[----:B------:R-:W-:Y:S01]  /*1210*/  UMOV UR12, UR13 ;  /* 0x0000000d000c7c82 */ /* 0x000fe20008000000 */
[----:B------:R-:W-:Y:S02]  /*1220*/  @UP0 USHF.R.U32.HI UR7, URZ, UR21, UR10 ;  /* 0x00000015ff070299 */ /* 0x000fe4000801160a */
[----:B------:R-:W-:-:S02]  /*1230*/  USEL UR4, UR45, UR4, !UP0 ;  /* 0x000000042d047287 */ /* 0x000fc4000c000000 */
[----:B------:R-:W-:Y:S02]  /*1240*/  UIMAD.WIDE.U32 UR10, UR7, UR8, URZ ;  /* 0x00000008070a72a5 */ /* 0x000fe4000f8e00ff */
[----:B------:R-:W-:Y:S02]  /*1250*/  @UP2 USHF.R.U32.HI UR6, URZ, UR9, UR12 ;  /* 0x00000009ff062299 */ /* 0x000fe4000801160c */
[----:B------:R-:W-:-:S03]  /*1260*/  UIMAD.WIDE.U32 UR12, UR4, UR8, URZ ;  /* 0x00000008040c72a5 */ /* 0x000fc6000f8e00ff */
[----:B------:R-:W-:Y:S02]  /*1270*/  UMOV UR10, UR11 ;  /* 0x0000000b000a7c82 */ /* 0x000fe40008000000 */
[----:B------:R-:W-:Y:S02]  /*1280*/  @UP2 USHF.R.U32.HI UR7, URZ, UR9, UR10 ;  /* 0x00000009ff072299 */ /* 0x000fe4000801160a */
[----:B------:R-:W-:Y:S02]  /*1290*/  UIMAD UR10, UR6, UR19, URZ ;  /* 0x00000013060a72a4 */ /* 0x000fe4000f8e02ff */
[----:B------:R-:W-:-:S04]  /*12a0*/  UIMAD UR7, UR7, UR19, URZ ;  /* 0x00000013070772a4 */ /* 0x000fc8000f8e02ff */
[----:B------:R-:W-:-:S03]  /*12b0*/  UISETP.GE.AND UP0, UPT, UR4, UR7, UPT ;  /* 0x000000070400728c */ /* 0x000fc6000bf06270 */
[----:B------:R-:W-:Y:S01]  /*12c0*/  UMOV UR7, UR13 ;  /* 0x0000000d00077c82 */ /* 0x000fe20008000000 */
[----:B------:R-:W-:Y:S02]  /*12d0*/  UISETP.GE.OR UP0, UPT, UR5, UR10, UP0 ;  /* 0x0000000a0500728c */ /* 0x000fe40008706670 */
[----:B------:R-:W-:Y:S02]  /*12e0*/  UIMAD.WIDE.U32 UR10, UR5, UR8, URZ ;  /* 0x00000008050a72a5 */ /* 0x000fe4000f8e00ff */
[----:B------:R-:W-:Y:S02]  /*12f0*/  USHF.R.U32.HI UR7, URZ, UR9, UR7 ;  /* 0x00000009ff077299 */ /* 0x000fe40008011607 */
[----:B------:R-:W-:Y:S02]  /*1300*/  UIADD3 UR10, UPT, UPT, -UR4, URZ, URZ ;  /* 0x000000ff040a7290 */ /* 0x000fe4000fffe1ff */
[----:B------:R-:W-:Y:S02]  /*1310*/  USEL UR7, UR4, UR7, !UP2 ;  /* 0x0000000704077287 */ /* 0x000fe4000d000000 */
[----:B------:R-:W-:Y:S01]  /*1320*/  UIMAD UR10, UR14, UR10, UR45 ;  /* 0x0000000a0e0a72a4 */ /* 0x000fe2000f8e022d */
[----:B------:R-:W-:Y:S01]  /*1330*/  @!UP0 UMOV UR8, UR11 ;  /* 0x0000000b00088c82 */ /* 0x000fe20008000000 */
[----:B------:R-:W-:-:S02]  /*1340*/  UIADD3 UR11, UPT, UPT, -UR5, URZ, URZ ;  /* 0x000000ff050b7290 */ /* 0x000fc4000fffe1ff */
[----:B------:R-:W-:Y:S02]  /*1350*/  @!UP0 USHF.R.U32.HI UR8, URZ, UR9, UR8 ;  /* 0x00000009ff088299 */ /* 0x000fe40008011608 */
[----:B------:R-:W-:Y:S02]  /*1360*/  UIADD3 UR9, UPT, UPT, -UR7, URZ, URZ ;  /* 0x000000ff07097290 */ /* 0x000fe4000fffe1ff */
[----:B------:R-:W-:Y:S02]  /*1370*/  @!UP0 USEL UR8, UR5, UR8, !UP2 ;  /* 0x0000000805088287 */ /* 0x000fe4000d000000 */
[----:B------:R-:W-:Y:S02]  /*1380*/  UIMAD UR9, UR19, UR9, UR4 ;  /* 0x00000009130972a4 */ /* 0x000fe4000f8e0204 */
[----:B------:R-:W-:Y:S02]  /*1390*/  @!UP0 UIADD3 UR7, UPT, UPT, UR7, -UR8, URZ ;  /* 0x8000000807078290 */ /* 0x000fe4000fffe0ff */
[----:B------:R-:W-:-:S02]  /*13a0*/  @!UP0 UIMAD UR6, UR9, UR6, UR8 ;  /* 0x00000006090682a4 */ /* 0x000fc4000f8e0208 */
[----:B------:R-:W-:Y:S02]  /*13b0*/  @!UP0 UIMAD UR4, UR7, UR19, UR5 ;  /* 0x00000013070482a4 */ /* 0x000fe4000f8e0205 */
[----:B------:R-:W-:Y:S02]  /*13c0*/  UIMAD UR46, UR20, UR11, UR46 ;  /* 0x0000000b142e72a4 */ /* 0x000fe4000f8e022e */
[----:B------:R-:W-:Y:S01]  /*13d0*/  UIMAD UR45, UR4, UR14, UR10 ;  /* 0x0000000e042d72a4 */ /* 0x000fe2000f8e020a */
[----:B------:R-:W-:Y:S02]  /*13e0*/  @!UP0 UMOV UR5, UR6 ;  /* 0x0000000600058c82 */ /* 0x000fe40008000000 */
[----:B------:R-:W-:-:S12]  /*13f0*/  UIMAD UR46, UR5, UR20, UR46 ;  /* 0x00000014052e72a4 */ /* 0x000fd8000f8e022e */
.L_x_18:
[----:B------:R-:W-:-:S09]  /*1400*/  UISETP.NE.AND UP0, UPT, UR22, 0x1, UPT ;  /* 0x000000011600788c */ /* 0x000fd2000bf05270 */
[----:B------:R-:W-:Y:S05]  /*1410*/  BRA.U UP0, `(.L_x_19) ;  /* 0x0000000100407547 */ /* 0x000fea000b800000 */
[----:B------:R-:W2:Y:S01]  /*1420*/  LDCU.128 UR8, c[0x0][0xb10] ;  /* 0x00016200ff0877ac */ /* 0x000ea20008000c00 */
[----:B------:R-:W3:Y:S01]  /*1430*/  LDCU UR12, c[0x0][0xb0c] ;  /* 0x00016180ff0c77ac */ /* 0x000ee20008000800 */
[----:B------:R-:W4:Y:S01]  /*1440*/  LDCU UR13, c[0x0][0xb20] ;  /* 0x00016400ff0d77ac */ /* 0x000f220008000800 */
[----:B--2---:R-:W-:Y:S02]  /*1450*/  UIMAD.WIDE.U32 UR4, UR46, UR8, URZ ;  /* 0x000000082e0472a5 */ /* 0x004fe4000f8e00ff */
[----:B------:R-:W-:Y:S02]  /*1460*/  UIMAD.WIDE.U32 UR6, UR45, UR11, URZ ;  /* 0x0000000b2d0672a5 */ /* 0x000fe4000f8e00ff */
[----:B---3--:R-:W-:Y:S02]  /*1470*/  UISETP.NE.AND UP0, UPT, UR12, 0x1, UPT ;  /* 0x000000010c00788c */ /* 0x008fe4000bf05270 */
[----:B------:R-:W-:-:S03]  /*1480*/  USHF.R.U32.HI UR5, URZ, UR9, UR5 ;  /* 0x00000009ff057299 */ /* 0x000fc60008011605 */
[----:B------:R-:W-:Y:S01]  /*1490*/  UMOV UR4, UR7 ;  /* 0x0000000700047c82 */ /* 0x000fe20008000000 */
[----:B------:R-:W-:Y:S02]  /*14a0*/  USEL UR5, UR46, UR5, !UP0 ;  /* 0x000000052e057287 */ /* 0x000fe4000c000000 */
[----:B------:R-:W-:Y:S02]  /*14b0*/  UISETP.NE.AND UP0, UPT, UR10, 0x1, UPT ;  /* 0x000000010a00788c */ /* 0x000fe4000bf05270 */
[----:B----4-:R-:W-:-:S04]  /*14c0*/  USHF.R.U32.HI UR4, URZ, UR13, UR4 ;  /* 0x0000000dff047299 */ /* 0x010fc80008011604 */
[----:B------:R-:W-:-:S04]  /*14d0*/  USEL UR4, UR45, UR4, !UP0 ;  /* 0x000000042d047287 */ /* 0x000fc8000c000000 */
[----:B------:R-:W-:Y:S02]  /*14e0*/  UIADD3 UR6, UPT, UPT, UR5, -UR4, URZ ;  /* 0x8000000405067290 */ /* 0x000fe4000fffe0ff */
[----:B------:R-:W-:Y:S02]  /*14f0*/  UIADD3 UR4, UPT, UPT, -UR5, UR4, URZ ;  /* 0x0000000405047290 */ /* 0x000fe4000fffe1ff */
[----:B------:R-:W-:Y:S02]  /*1500*/  UIMAD UR45, UR6, UR10, UR45 ;  /* 0x0000000a062d72a4 */ /* 0x000fe4000f8e022d */
[----:B------:R-:W-:-:S12]  /*1510*/  UIMAD UR46, UR4, UR12, UR46 ;  /* 0x0000000c042e72a4 */ /* 0x000fd8000f8e022e */
.L_x_19:
[----:B------:R-:W-:Y:S01]  /*1520*/  UISETP.NE.AND UP0, UPT, UR18, 0x2, UPT ;  /* 0x000000021200788c */ /* 0x000fe2000bf05270 */
[----:B------:R-:W-:Y:S09]  /*1530*/  BRA.U !UP6, `(.L_x_20) ;  /* 0x000000010e0c7547 */ /* 0x000ff2000b800000 */
[----:B------:R-:W-:Y:S01]  /*1540*/  UCGABAR_WAIT ;  /* 0x0000000000007dc7 */ /* 0x000fe20008000000 */
[----:B------:R-:W-:Y:S01]  /*1550*/  CCTL.IVALL ;  /* 0x00000000ff00798f */ /* 0x000fe20002000000 */
[----:B------:R-:W-:Y:S05]  /*1560*/  BRA `(.L_x_21) ;  /* 0x0000000000047947 */ /* 0x000fea0003800000 */
.L_x_20:
[----:B------:R-:W-:Y:S06]  /*1570*/  BAR.SYNC.DEFER_BLOCKING 0x0 ;  /* 0x0000000000007b1d */ /* 0x000fec0000010000 */
.L_x_21:
[----:B------:R-:W-:Y:S05]  /*1580*/  BRA.U UP0, `(.L_x_22) ;  /* 0x0000001100e47547 */ /* 0x000fea000b800000 */
[----:B------:R-:W2:Y:S01]  /*1590*/  LDCU UR6, c[0x0][0x38c] ;  /* 0x00007180ff0677ac */ /* 0x000ea20008000800 */
[----:B------:R-:W-:Y:S01]  /*15a0*/  PLOP3.LUT P1, PT, PT, PT, UP3, 0x80, 0x8 ;  /* 0x000000000008781c */ /* 0x000fe20003f2f038 */
[----:B------:R-:W-:Y:S01]  /*15b0*/  IMAD.MOV.U32 R12, RZ, RZ, 0x1 ;  /* 0x00000001ff0c7424 */ /* 0x000fe200078e00ff */
[----:B------:R-:W-:Y:S01]  /*15c0*/  ISETP.EQ.OR P2, PT, R0, RZ, P3 ;  /* 0x000000ff0000720c */ /* 0x000fe20001f42670 */
[----:B------:R-:W-:Y:S01]  /*15d0*/  UISETP.NE.AND UP1, UPT, UR18, URZ, UPT ;  /* 0x000000ff1200728c */ /* 0x000fe2000bf25270 */
[----:B------:R-:W-:Y:S01]  /*15e0*/  PLOP3.LUT P1, PT, P1, PT, PT, 0x8, 0x80 ;  /* 0x000000000080781c */ /* 0x000fe20000f2e170 */
[----:B------:R-:W-:Y:S01]  /*15f0*/  USEL UR25, URZ, 0x1, UP5 ;  /* 0x00000001ff197887 */ /* 0x000fe2000a800000 */
[----:B------:R-:W-:Y:S01]  /*1600*/  CS2R R10, SRZ ;  /* 0x00000000000a7805 */ /* 0x000fe2000001ff00 */
[----:B------:R-:W-:Y:S01]  /*1610*/  IMAD.MOV.U32 R9, RZ, RZ, RZ ;  /* 0x000000ffff097224 */ /* 0x000fe200078e00ff */
[----:B------:R-:W3:Y:S01]  /*1620*/  LDCU UR39, c[0x0][0x370] ;  /* 0x00006e00ff2777ac */ /* 0x000ee20008000800 */
[----:B------:R-:W-:Y:S01]  /*1630*/  IMAD.MOV.U32 R8, RZ, RZ, 0x1 ;  /* 0x00000001ff087424 */ /* 0x000fe200078e00ff */
[----:B------:R-:W4:Y:S01]  /*1640*/  LDCU.64 UR28, c[0x0][0x348] ;  /* 0x00006900ff1c77ac */ /* 0x000f220008000a00 */
[----:B------:R-:W-:-:S02]  /*1650*/  USHF.R.U32.HI UR44, URZ, 0x5, UR24 ;  /* 0x00000005ff2c7899 */ /* 0x000fc40008011618 */
[----:B--2---:R-:W-:Y:S02]  /*1660*/  UIADD3 UR5, UPT, UPT, UR6, 0x1f, URZ ;  /* 0x0000001f06057890 */ /* 0x004fe4000fffe0ff */
[----:B------:R-:W-:Y:S02]  /*1670*/  UIADD3 UR47, UPT, UPT, UR6, 0x3e, URZ ;  /* 0x0000003e062f7890 */ /* 0x000fe4000fffe0ff */
[----:B------:R-:W-:Y:S01]  /*1680*/  USHF.R.S32.HI UR4, URZ, 0x1f, UR5 ;  /* 0x0000001fff047899 */ /* 0x000fe20008011405 */
[----:B------:R-:W2:Y:S03]  /*1690*/  LDCU UR38, c[0x0][0x374] ;  /* 0x00006e80ff2677ac */ /* 0x000ea60008000800 */
[----:B------:R-:W-:Y:S02]  /*16a0*/  ULEA.HI UR4, UR4, UR5, URZ, 0x5 ;  /* 0x0000000504047291 */ /* 0x000fe4000f8f28ff */
[----:B------:R-:W-:-:S02]  /*16b0*/  USEL UR25, UR25, 0x2, UP1 ;  /* 0x0000000219197887 */ /* 0x000fc40008800000 */
[----:B------:R-:W-:Y:S02]  /*16c0*/  USHF.R.S32.HI UR41, URZ, 0x5, UR4 ;  /* 0x00000005ff297899 */ /* 0x000fe40008011404 */
[----:B------:R-:W-:Y:S02]  /*16d0*/  UIADD3 UR4, UPT, UPT, UR6, -0x1, URZ ;  /* 0xffffffff06047890 */ /* 0x000fe4000fffe0ff */
[----:B------:R-:W-:Y:S02]  /*16e0*/  UISETP.LT.U32.AND UP0, UPT, UR41, 0x5, UPT ;  /* 0x000000052900788c */ /* 0x000fe4000bf01070 */
[----:B------:R-:W-:Y:S02]  /*16f0*/  UISETP.GE.U32.AND UP2, UPT, UR4, -0x3f, UPT ;  /* 0xffffffc10400788c */ /* 0x000fe4000bf46070 */
[----:B------:R-:W-:Y:S01]  /*1700*/  USEL UR40, UR41, 0x5, UP0 ;  /* 0x0000000529287887 */ /* 0x000fe20008000000 */
[----:B------:R-:W-:-:S03]  /*1710*/  UMOV UR5, URZ ;  /* 0x000000ff00057c82 */ /* 0x000fc60008000000 */
[----:B------:R-:W-:Y:S02]  /*1720*/  UIADD3 UR21, UPT, UPT, UR40, -0x1, URZ ;  /* 0xffffffff28157890 */ /* 0x000fe4000fffe0ff */
[----:B------:R-:W-:-:S03]  /*1730*/  UIADD3 UR43, UPT, UPT, UR41, -UR40, URZ ;  /* 0x80000028292b7290 */ /* 0x000fc6000fffe0ff */
[----:B------:R-:W-:-:S04]  /*1740*/  @UP2 UIADD3 UR21, UPT, UPT, UR40, URZ, URZ ;  /* 0x000000ff28152290 */ /* 0x000fc8000fffe0ff */
[----:B--234-:R-:W-:-:S12]  /*1750*/  UIADD3 UR21, UPT, UPT, UR21, 0x1, URZ ;  /* 0x0000000115157890 */ /* 0x01cfd8000fffe0ff */
.L_x_42:
[----:B------:R-:W-:Y:S01]  /*1760*/  UISETP.NE.AND UP0, UPT, UR48, URZ, UPT ;  /* 0x000000ff3000728c */ /* 0x000fe2000bf05270 */
[----:B------:R-:W2:Y:S08]  /*1770*/  S2UR UR48, SR_CgaCtaId ;  /* 0x00000000003079c3 */ /* 0x000eb00000008800 */
[----:B------:R-:W-:Y:S05]  /*1780*/  BRA.U UP0, `(.L_x_23) ;  /* 0x0000000100347547 */ /* 0x000fea000b800000 */
[----:B------:R-:W3:Y:S01]  /*1790*/  S2R R0, SR_CgaCtaId ;  /* 0x0000000000007919 */ /* 0x000ee20000008800 */
[----:B------:R-:W-:-:S04]  /*17a0*/  MOV R2, 0x400 ;  /* 0x0000040000027802 */ /* 0x000fc80000000f00 */
[----:B---3--:R-:W-:Y:S02]  /*17b0*/  LEA R0, R0, R2, 0x18 ;  /* 0x0000000200007211 */ /* 0x008fe400078ec0ff */
[----:B------:R-:W-:-:S03]  /*17c0*/  SHF.L.U32 R2, R8, 0x1f, RZ ;  /* 0x0000001f08027819 */ /* 0x000fc600000006ff */
[----:B------:R-:W-:-:S04]  /*17d0*/  IMAD R0, R9, 0x8, R0 ;  /* 0x0000000809007824 */ /* 0x000fc800078e0200 */
[----:B------:R-:W3:Y:S02]  /*17e0*/  SYNCS.PHASECHK.TRANS64.TRYWAIT P0, [R0+URZ+0xe0], R2 ;  /* 0x0000e002000075a7 */ /* 0x000ee400080011ff */
[----:B---3--:R-:W-:Y:S05]  /*17f0*/  @!P0 BRA `(.L_x_24) ;  /* 0x0000004c00fc8947 */ /* 0x008fea0003800000 */
.L_x_103:
[----:B------:R-:W-:Y:S01]  /*1800*/  VIADD R9, R9, 0x1 ;  /* 0x0000000109097836 */ /* 0x000fe20000000000 */
[----:B------:R3:W-:Y:S04]  /*1810*/  SYNCS.ARRIVE.TRANS64.A1T0 RZ, [R0+URZ+0xd0], RZ ;  /* 0x0000d0ff00ff79a7 */ /* 0x0007e800081000ff */
[----:B------:R-:W-:-:S04]  /*1820*/  ISETP.NE.AND P0, PT, R9, 0x2, PT ;  /* 0x000000020900780c */ /* 0x000fc80003f05270 */
[----:B------:R-:W-:Y:S02]  /*1830*/  SEL R9, R9, RZ, P0 ;  /* 0x000000ff09097207 */ /* 0x000fe40000000000 */
[----:B---3--:R-:W-:-:S04]  /*1840*/  SEL R0, RZ, 0x1, P0 ;  /* 0x00000001ff007807 */ /* 0x008fc80000000000 */
[----:B------:R-:W-:-:S07]  /*1850*/  LOP3.LUT R8, R8, R0, RZ, 0x3c, !PT ;  /* 0x0000000008087212 */ /* 0x000fce00078e3cff */
.L_x_23:
[----:B------:R-:W-:Y:S01]  /*1860*/  UMOV UR6, 0x400 ;  /* 0x0000040000067882 */ /* 0x000fe20000000000 */
[----:B------:R-:W-:Y:S01]  /*1870*/  SHF.L.U32 R0, R12, 0x1f, RZ ;  /* 0x0000001f0c007819 */ /* 0x000fe200000006ff */
[----:B--2---:R-:W-:Y:S02]  /*1880*/  ULEA UR6, UR48, UR6, 0x18 ;  /* 0x0000000630067291 */ /* 0x004fe4000f8ec0ff */
[----:B------:R-:W-:Y:S02]  /*1890*/  UISETP.GE.U32.AND UP0, UPT, UR47, 0x3f, UPT ;  /* 0x0000003f2f00788c */ /* 0x000fe4000bf06070 */
[----:B------:R-:W-:Y:S02]  /*18a0*/  ULEA UR4, UR5, UR6, 0x3 ;  /* 0x0000000605047291 */ /* 0x000fe4000f8e18ff */
[----:B------:R-:W-:Y:S02]  /*18b0*/  USHF.L.U32 UR35, UR46, 0x6, URZ ;  /* 0x000000062e237899 */ /* 0x000fe400080006ff */
[----:B------:R-:W-:Y:S01]  /*18c0*/  ULEA UR11, UR45, UR44, 0x6 ;  /* 0x0000002c2d0b7291 */ /* 0x000fe2000f8e30ff */
[----:B------:R-:W-:-:S04]  /*18d0*/  UMOV UR13, URZ ;  /* 0x000000ff000d7c82 */ /* 0x000fc80008000000 */
[----:B------:R2:W3:Y:S01]  /*18e0*/  SYNCS.PHASECHK.TRANS64.TRYWAIT P0, [UR4+0x28], R0 ;  /* 0x00002800ff0075a7 */ /* 0x0004e20008001104 */
[----:B------:R-:W-:Y:S06]  /*18f0*/  BRA.U !UP0, `(.L_x_25) ;  /* 0x0000000108bc7547 */ /* 0x000fec000b800000 */
[----:B------:R-:W-:Y:S01]  /*1900*/  UMOV UR7, URZ ;  /* 0x000000ff00077c82 */ /* 0x000fe20008000000 */
[----:B------:R-:W-:-:S05]  /*1910*/  UMOV UR4, UR5 ;  /* 0x0000000500047c82 */ /* 0x000fca0008000000 */
.L_x_31:
[----:B------:R-:W-:Y:S01]  /*1920*/  ULEA UR33, UR4, UR6, 0x3 ;  /* 0x0000000604217291 */ /* 0x000fe2000f8e18ff */
[----:B---3--:R-:W-:Y:S01]  /*1930*/  @!P3 MOV R2, 0x1000 ;  /* 0x000010000002b802 */ /* 0x008fe20000000f00 */
[----:B-1-34-:R-:W-:Y:S10]  /*1940*/  @P0 BRA `(.L_x_26) ;  /* 0x00000000000c0947 */ /* 0x01aff40003800000 */
[----:B------:R-:W-:-:S04]  /*1950*/  SHF.L.U32 R3, R12, 0x1f, RZ ;  /* 0x0000001f0c037819 */ /* 0x000fc800000006ff */
[----:B------:R-:W3:Y:S02]  /*1960*/  SYNCS.PHASECHK.TRANS64.TRYWAIT P0, [UR33+0x28], R3 ;  /* 0x00002803ff0075a7 */ /* 0x000ee40008001121 */
[----:B---3--:R-:W-:Y:S05]  /*1970*/  @!P0 BRA `(.L_x_27) ;  /* 0x0000004c00b08947 */ /* 0x008fea0003800000 */
.L_x_26:
[----:B------:R3:W-:Y:S01]  /*1980*/  @!P3 SYNCS.ARRIVE.TRANS64 RZ, [UR33], R2 ;  /* 0x00000002ffffb9a7 */ /* 0x0007e20008000021 */
[----:B------:R-:W-:-:S04]  /*1990*/  ULOP3.LUT UR5, UR25, 0x2, URZ, 0xfc, !UPT ;  /* 0x0000000219057892 */ /* 0x000fc8000f8efcff */
[----:B------:R-:W-:-:S09]  /*19a0*/  UISETP.NE.AND UP0, UPT, UR5, 0x2, UPT ;  /* 0x000000020500788c */ /* 0x000fd2000bf05270 */
[----:B------:R-:W-:Y:S05]  /*19b0*/  BRA.U UP0, `(.L_x_28) ;  /* 0x0000000100047547 */ /* 0x000fea000b800000 */
[----:B-1----:R-:W-:Y:S05]  /*19c0*/  BPT.TRAP 0x1 ;  /* 0x000000040000795c */ /* 0x002fea0000300000 */
.L_x_28:
[----:B------:R-:W-:Y:S04]  /*19d0*/  BSSY.RECONVERGENT B0, `(.L_x_29) ;  /* 0x0000003000007945 */ /* 0x000fe80003800200 */
[----:B------:R-:W-:Y:S05]  /*19e0*/  @P2 BRA `(.L_x_30) ;  /* 0x0000000000042947 */ /* 0x000fea0003800000 */
[----:B-1----:R-:W-:Y:S05]  /*19f0*/  BPT.TRAP 0x1 ;  /* 0x000000040000795c */ /* 0x002fea0000300000 */
.L_x_30:
[----:B-1----:R-:W-:Y:S05]  /*1a00*/  BSYNC.RECONVERGENT B0 ;  /* 0x0000000000007941 */ /* 0x002fea0003800200 */
.L_x_29:
[----:B------:R-:W-:Y:S02]  /*1a10*/  UIADD3 UR5, UPT, UPT, UR4, 0x1, URZ ;  /* 0x0000000104057890 */ /* 0x000fe4000fffe0ff */
[----:B------:R-:W-:Y:S02]  /*1a20*/  USHF.L.U32 UR34, UR7, 0x5, URZ ;  /* 0x0000000507227899 */ /* 0x000fe400080006ff */
[----:B------:R-:W-:Y:S02]  /*1a30*/  UISETP.NE.AND UP0, UPT, UR5, 0x5, UPT ;  /* 0x000000050500788c */ /* 0x000fe4000bf05270 */
[----:B------:R-:W-:Y:S02]  /*1a40*/  USHF.L.U32 UR32, UR4, 0xb, URZ ;  /* 0x0000000b04207899 */ /* 0x000fe400080006ff */
[----:B------:R-:W-:Y:S02]  /*1a50*/  USEL UR9, URZ, 0x1, UP0 ;  /* 0x00000001ff097887 */ /* 0x000fe40008000000 */
[----:B------:R-:W-:-:S02]  /*1a60*/  USEL UR5, UR5, URZ, UP0 ;  /* 0x000000ff05057287 */ /* 0x000fc40008000000 */
[----:B------:R-:W-:Y:S02]  /*1a70*/  UIADD3 UR14, UP0, UPT, UR28, 0x180, URZ ;  /* 0x000001801c0e7890 */ /* 0x000fe4000ff1e0ff */
[----:B------:R-:W-:Y:S01]  /*1a80*/  ULEA UR8, UR5, UR6, 0x3 ;  /* 0x0000000605087291 */ /* 0x000fe2000f8e18ff */
[----:B------:R-:W-:Y:S01]  /*1a90*/  LOP3.LUT R12, R12, UR9, RZ, 0x3c, !PT ;  /* 0x000000090c0c7c12 */ /* 0x000fe2000f8e3cff */
[----:B------:R-:W-:Y:S02]  /*1aa0*/  UIADD3 UR7, UPT, UPT, UR7, 0x1, URZ ;  /* 0x0000000107077890 */ /* 0x000fe4000fffe0ff */
[----:B------:R-:W-:Y:S01]  /*1ab0*/  UIADD3 UR16, UP1, UPT, UR28, 0x80, URZ ;  /* 0x000000801c107890 */ /* 0x000fe2000ff3e0ff */
[----:B--2---:R-:W-:Y:S01]  /*1ac0*/  SHF.L.U32 R0, R12, 0x1f, RZ ;  /* 0x0000001f0c007819 */ /* 0x004fe200000006ff */
[----:B------:R-:W-:Y:S02]  /*1ad0*/  UIADD3.X UR15, UPT, UPT, URZ, UR29, URZ, UP0, !UPT ;  /* 0x0000001dff0f7290 */ /* 0x000fe400087fe4ff */
[----:B------:R-:W-:Y:S01]  /*1ae0*/  UISETP.NE.AND UP0, UPT, UR7, UR21, UPT ;  /* 0x000000150700728c */ /* 0x000fe2000bf05270 */
[----:B------:R4:W1:Y:S01]  /*1af0*/  SYNCS.PHASECHK.TRANS64.TRYWAIT P0, [UR8+0x28], R0 ;  /* 0x00002800ff0075a7 */ /* 0x0008620008001108 */
[----:B------:R-:W-:-:S02]  /*1b00*/  ULOP3.LUT UR8, UR32, UR24, URZ, 0xfc, !UPT ;  /* 0x0000001820087292 */ /* 0x000fc4000f8efcff */
[----:B------:R-:W-:Y:S02]  /*1b10*/  UIADD3.X UR17, UPT, UPT, URZ, UR29, URZ, UP1, !UPT ;  /* 0x0000001dff117290 */ /* 0x000fe40008ffe4ff */
[----:B------:R-:W-:Y:S02]  /*1b20*/  UIADD3 UR32, UPT, UPT, UR6, 0x2400, UR32 ;  /* 0x0000240006207890 */ /* 0x000fe4000fffe020 */
[----:B------:R-:W-:Y:S01]  /*1b30*/  UIADD3 UR8, UPT, UPT, UR6, 0x4c00, UR8 ;  /* 0x00004c0006087890 */ /* 0x000fe2000fffe008 */
[----:B------:R-:W-:Y:S01]  /*1b40*/  UMOV UR18, 0x0 ;  /* 0x0000000000127882 */ /* 0x000fe20000000000 */
[----:B------:R-:W-:Y:S01]  /*1b50*/  UMOV UR19, 0x10000000 ;  /* 0x1000000000137882 */ /* 0x000fe20000000000 */
[----:B------:R-:W-:Y:S01]  /*1b60*/  UMOV UR4, 0x30000 ;  /* 0x0003000000047882 */ /* 0x000fe20000000000 */
[----:B------:R-:W-:Y:S01]  /*1b70*/  UMOV UR12, UR36 ;  /* 0x00000024000c7c82 */ /* 0x000fe20008000000 */
[----:B------:R-:W-:Y:S01]  /*1b80*/  UMOV UR9, UR33 ;  /* 0x0000002100097c82 */ /* 0x000fe20008000000 */
[----:B------:R-:W-:Y:S01]  /*1b90*/  UMOV UR10, UR34 ;  /* 0x00000022000a7c82 */ /* 0x000fe20008000000 */
[----:B------:R-:W-:Y:S01]  /*1ba0*/  UTMALDG.3D [UR32], [UR16], desc[UR18] ;  /* 0x00001220100075b4 */ /* 0x000fe20008011000 */
[----:B------:R-:W-:Y:S01]  /*1bb0*/  UMOV UR13, UR21 ;  /* 0x00000015000d7c82 */ /* 0x000fe20008000000 */
[----:B------:R2:W-:Y:S02]  /*1bc0*/  UTMALDG.3D.MULTICAST [UR8], [UR14], UR4, desc[UR18] ;  /* 0x000012080e0073b4 */ /* 0x0005e40008011804 */
[----:B--2---:R-:W-:Y:S01]  /*1bd0*/  UMOV UR4, UR5 ;  /* 0x0000000500047c82 */ /* 0x004fe20008000000 */
[----:B------:R-:W-:Y:S05]  /*1be0*/  BRA.U UP0, `(.L_x_31) ;  /* 0xfffffffd004c7547 */ /* 0x000fea000b83ffff */
.L_x_25:
[----:B------:R-:W-:Y:S01]  /*1bf0*/  ULEA UR4, UR5, UR6, 0x3 ;  /* 0x0000000605047291 */ /* 0x000fe2000f8e18ff */
[----:B--2-4-:R-:W-:Y:S01]  /*1c00*/  SHF.L.U32 R0, R12, 0x1f, RZ ;  /* 0x0000001f0c007819 */ /* 0x014fe200000006ff */
[----:B------:R-:W-:Y:S01]  /*1c10*/  @!P1 SYNCS.ARRIVE.TRANS64.A1T0 RZ, [UR6+0x68], RZ ;  /* 0x000068ffffff99a7 */ /* 0x000fe20008100006 */
[----:B------:R-:W-:-:S06]  /*1c20*/  UISETP.GT.AND UP0, UPT, UR41, UR40, UPT ;  /* 0x000000282900728c */ /* 0x000fcc000bf04270 */
[----:B-1-3--:R1:W2:Y:S03]  /*1c30*/  SYNCS.PHASECHK.TRANS64.TRYWAIT P0, [UR4+0x28], R0 ;  /* 0x00002800ff0075a7 */ /* 0x00a2a60008001104 */
[----:B------:R-:W-:Y:S05]  /*1c40*/  BRA.U !UP0, `(.L_x_32) ;  /* 0x0000000108c07547 */ /* 0x000fea000b800000 */
[----:B------:R-:W-:Y:S01]  /*1c50*/  UIADD3 UR26, UPT, UPT, UR43, UR13, URZ ;  /* 0x0000000d2b1a7290 */ /* 0x000fe2000fffe0ff */
[----:B------:R-:W-:-:S11]  /*1c60*/  UMOV UR4, UR5 ;  /* 0x0000000500047c82 */ /* 0x000fd60008000000 */
.L_x_38:
[----:B------:R-:W-:Y:S01]  /*1c70*/  ULEA UR17, UR4, UR6, 0x3 ;  /* 0x0000000604117291 */ /* 0x000fe2000f8e18ff */
[----:B--2---:R-:W-:Y:S01]  /*1c80*/  @!P3 MOV R2, 0x1000 ;  /* 0x000010000002b802 */ /* 0x004fe20000000f00 */
[----:B--234-:R-:W-:Y:S10]  /*1c90*/  @P0 BRA `(.L_x_33) ;  /* 0x00000000000c0947 */ /* 0x01cff40003800000 */
[----:B------:R-:W-:-:S04]  /*1ca0*/  SHF.L.U32 R3, R12, 0x1f, RZ ;  /* 0x0000001f0c037819 */ /* 0x000fc800000006ff */
[----:B------:R-:W2:Y:S02]  /*1cb0*/  SYNCS.PHASECHK.TRANS64.TRYWAIT P0, [UR17+0x28], R3 ;  /* 0x00002803ff0075a7 */ /* 0x000ea40008001111 */
[----:B--2---:R-:W-:Y:S05]  /*1cc0*/  @!P0 BRA `(.L_x_34) ;  /* 0x0000004800f48947 */ /* 0x004fea0003800000 */
.L_x_33:
[----:B------:R2:W-:Y:S01]  /*1cd0*/  @!P3 SYNCS.ARRIVE.TRANS64 RZ, [UR17], R2 ;  /* 0x00000002ffffb9a7 */ /* 0x0005e20008000011 */
[----:B------:R-:W-:-:S04]  /*1ce0*/  ULOP3.LUT UR5, UR25, 0x2, URZ, 0xfc, !UPT ;  /* 0x0000000219057892 */ /* 0x000fc8000f8efcff */
[----:B------:R-:W-:-:S09]  /*1cf0*/  UISETP.NE.AND UP0, UPT, UR5, 0x2, UPT ;  /* 0x000000020500788c */ /* 0x000fd2000bf05270 */
[----:B------:R-:W-:Y:S05]  /*1d00*/  BRA.U UP0, `(.L_x_35) ;  /* 0x0000000100047547 */ /* 0x000fea000b800000 */
[----:B------:R-:W-:Y:S05]  /*1d10*/  BPT.TRAP 0x1 ;  /* 0x000000040000795c */ /* 0x000fea0000300000 */
.L_x_35:
[----:B------:R-:W-:Y:S04]  /*1d20*/  BSSY.RECONVERGENT B0, `(.L_x_36) ;  /* 0x0000003000007945 */ /* 0x000fe80003800200 */
[----:B------:R-:W-:Y:S05]  /*1d30*/  @P2 BRA `(.L_x_37) ;  /* 0x0000000000042947 */ /* 0x000fea0003800000 */
[----:B------:R-:W-:Y:S05]  /*1d40*/  BPT.TRAP 0x1 ;  /* 0x000000040000795c */ /* 0x000fea0000300000 */
.L_x_37:
[----:B------:R-:W-:Y:S05]  /*1d50*/  BSYNC.RECONVERGENT B0 ;  /* 0x0000000000007941 */ /* 0x000fea0003800200 */
.L_x_36:
[----:B------:R-:W-:Y:S02]  /*1d60*/  UIADD3 UR5, UPT, UPT, UR4, 0x1, URZ ;  /* 0x0000000104057890 */ /* 0x000fe4000fffe0ff */
[----:B------:R-:W-:Y:S02]  /*1d70*/  USHF.L.U32 UR18, UR13, 0x5, URZ ;  /* 0x000000050d127899 */ /* 0x000fe400080006ff */
[----:B------:R-:W-:Y:S02]  /*1d80*/  UISETP.NE.AND UP0, UPT, UR5, 0x5, UPT ;  /* 0x000000050500788c */ /* 0x000fe4000bf05270 */
[----:B------:R-:W-:Y:S02]  /*1d90*/  USHF.L.U32 UR16, UR4, 0xb, URZ ;  /* 0x0000000b04107899 */ /* 0x000fe400080006ff */
[----:B------:R-:W-:Y:S02]  /*1da0*/  USEL UR8, URZ, 0x1, UP0 ;  /* 0x00000001ff087887 */ /* 0x000fe40008000000 */
[----:B------:R-:W-:-:S02]  /*1db0*/  USEL UR5, UR5, URZ, UP0 ;  /* 0x000000ff05057287 */ /* 0x000fc40008000000 */
[----:B------:R-:W-:Y:S02]  /*1dc0*/  UIADD3 UR22, UP0, UPT, UR28, 0x180, URZ ;  /* 0x000001801c167890 */ /* 0x000fe4000ff1e0ff */
[----:B------:R-:W-:Y:S01]  /*1dd0*/  UIADD3 UR13, UPT, UPT, UR13, 0x1, URZ ;  /* 0x000000010d0d7890 */ /* 0x000fe2000fffe0ff */
[----:B------:R-:W-:Y:S01]  /*1de0*/  LOP3.LUT R12, R12, UR8, RZ, 0x3c, !PT ;  /* 0x000000080c0c7c12 */ /* 0x000fe2000f8e3cff */
[----:B------:R-:W-:Y:S02]  /*1df0*/  UIADD3 UR14, UP1, UPT, UR28, 0x80, URZ ;  /* 0x000000801c0e7890 */ /* 0x000fe4000ff3e0ff */
[----:B------:R-:W-:Y:S01]  /*1e00*/  UIADD3.X UR23, UPT, UPT, URZ, UR29, URZ, UP0, !UPT ;  /* 0x0000001dff177290 */ /* 0x000fe200087fe4ff */
[----:B-1----:R-:W-:Y:S01]  /*1e10*/  SHF.L.U32 R0, R12, 0x1f, RZ ;  /* 0x0000001f0c007819 */ /* 0x002fe200000006ff */
[----:B------:R-:W-:Y:S02]  /*1e20*/  ULOP3.LUT UR8, UR16, UR24, URZ, 0xfc, !UPT ;  /* 0x0000001810087292 */ /* 0x000fe4000f8efcff */
[----:B------:R-:W-:-:S02]  /*1e30*/  UISETP.NE.AND UP0, UPT, UR13, UR26, UPT ;  /* 0x0000001a0d00728c */ /* 0x000fc4000bf05270 */
[----:B------:R-:W-:Y:S02]  /*1e40*/  ULEA UR7, UR5, UR6, 0x3 ;  /* 0x0000000605077291 */ /* 0x000fe4000f8e18ff */
[----:B------:R-:W-:Y:S02]  /*1e50*/  UIADD3 UR16, UPT, UPT, UR6, 0x2400, UR16 ;  /* 0x0000240006107890 */ /* 0x000fe4000fffe010 */
[----:B------:R-:W-:Y:S02]  /*1e60*/  UIADD3.X UR15, UPT, UPT, URZ, UR29, URZ, UP1, !UPT ;  /* 0x0000001dff0f7290 */ /* 0x000fe40008ffe4ff */
[----:B------:R-:W-:Y:S01]  /*1e70*/  UIADD3 UR8, UPT, UPT, UR6, 0x4c00, UR8 ;  /* 0x00004c0006087890 */ /* 0x000fe2000fffe008 */
[----:B------:R-:W-:Y:S01]  /*1e80*/  UMOV UR30, 0x0 ;  /* 0x00000000001e7882 */ /* 0x000fe20000000000 */
[----:B------:R-:W-:Y:S01]  /*1e90*/  UMOV UR31, 0x10000000 ;  /* 0x10000000001f7882 */ /* 0x000fe20000000000 */
[----:B------:R-:W-:Y:S01]  /*1ea0*/  UMOV UR19, UR35 ;  /* 0x0000002300137c82 */ /* 0x000fe20008000000 */
[----:B------:R-:W-:Y:S01]  /*1eb0*/  UMOV UR20, UR36 ;  /* 0x0000002400147c82 */ /* 0x000fe20008000000 */
[----:B------:R3:W4:Y:S01]  /*1ec0*/  SYNCS.PHASECHK.TRANS64.TRYWAIT P0, [UR7+0x28], R0 ;  /* 0x00002800ff0075a7 */ /* 0x0007220008001107 */
[----:B------:R-:W-:Y:S01]  /*1ed0*/  UMOV UR4, 0x30000 ;  /* 0x0003000000047882 */ /* 0x000fe20000000000 */
[----:B------:R-:W-:Y:S01]  /*1ee0*/  UMOV UR12, UR36 ;  /* 0x00000024000c7c82 */ /* 0x000fe20008000000 */
[----:B------:R-:W-:Y:S01]  /*1ef0*/  UMOV UR9, UR17 ;  /* 0x0000001100097c82 */ /* 0x000fe20008000000 */
[----:B------:R-:W-:Y:S01]  /*1f00*/  UMOV UR10, UR18 ;  /* 0x00000012000a7c82 */ /* 0x000fe20008000000 */
[----:B------:R-:W-:Y:S01]  /*1f10*/  UTMALDG.3D [UR16], [UR14], desc[UR30] ;  /* 0x00001e100e0075b4 */ /* 0x000fe20008011000 */
[----:B------:R1:W-:Y:S02]  /*1f20*/  UTMALDG.3D.MULTICAST [UR8], [UR22], UR4, desc[UR30] ;  /* 0x00001e08160073b4 */ /* 0x0003e40008011804 */
[----:B-1----:R-:W-:Y:S01]  /*1f30*/  UMOV UR4, UR5 ;  /* 0x0000000500047c82 */ /* 0x002fe20008000000 */
[----:B------:R-:W-:Y:S05]  /*1f40*/  BRA.U UP0, `(.L_x_38) ;  /* 0xfffffffd00487547 */ /* 0x000fea000b83ffff */
.L_x_32:
[C---:B------:R-:W-:Y:S01]  /*1f50*/  LEA R3, R11.reuse, UR6, 0x3 ;  /* 0x000000060b037c11 */ /* 0x040fe2000f8e18ff */
[----:B------:R-:W-:Y:S01]  /*1f60*/  NOP ;  /* 0x0000000000007918 */ /* 0x000fe20000000000 */
[----:B-1-3--:R-:W-:Y:S02]  /*1f70*/  SHF.L.U32 R0, R10, 0x1f, RZ ;  /* 0x0000001f0a007819 */ /* 0x00afe400000006ff */
[----:B------:R-:W-:Y:S02]  /*1f80*/  LEA R4, R11, UR6, 0x4 ;  /* 0x000000060b047c11 */ /* 0x000fe4000f8e20ff */
[----:B--2-4-:R-:W1:Y:S02]  /*1f90*/  SYNCS.PHASECHK.TRANS64.TRYWAIT P0, [R3+URZ+0x70], R0 ;  /* 0x00007000030075a7 */ /* 0x014e6400080011ff */
[----:B-1----:R-:W-:Y:S05]  /*1fa0*/  @!P0 BRA `(.L_x_39) ;  /* 0x0000004800548947 */ /* 0x002fea0003800000 */
.L_x_106:
[----:B------:R-:W2:Y:S01]  /*1fb0*/  LDS.128 R4, [R4+0x100] ;  /* 0x0001000004047984 */ /* 0x000ea20000000c00 */
[----:B------:R-:W-:Y:S01]  /*1fc0*/  UISETP.GE.AND UP0, UPT, UR42, 0x1, UPT ;  /* 0x000000012a00788c */ /* 0x000fe2000bf06270 */
[----:B------:R-:W-:Y:S01]  /*1fd0*/  @!PT LDS RZ, [RZ] ;  /* 0x00000000fffff984 */ /* 0x000fe20000000800 */
[----:B------:R-:W-:Y:S01]  /*1fe0*/  @!PT LDS RZ, [RZ] ;  /* 0x00000000fffff984 */ /* 0x000fe20000000800 */
[----:B------:R-:W-:Y:S01]  /*1ff0*/  @!PT LDS RZ, [RZ] ;  /* 0x00000000fffff984 */ /* 0x000fe20000000800 */
[----:B------:R-:W-:Y:S01]  /*2000*/  @!PT LDS RZ, [RZ] ;  /* 0x00000000fffff984 */ /* 0x000fe20000000800 */
[----:B------:R3:W-:Y:S06]  /*2010*/  MEMBAR.ALL.CTA ;  /* 0x0000000000007992 */ /* 0x0007ec0000008000 */
[----:B---3--:R-:W3:Y:S01]  /*2020*/  FENCE.VIEW.ASYNC.S ;  /* 0x00000000000073c6 */ /* 0x008ee20000000000 */
[----:B--2---:R-:W-:-:S13]  /*2030*/  LOP3.LUT P0, RZ, R6, 0x1, RZ, 0xc0, !PT ;  /* 0x0000000106ff7812 */ /* 0x004fda000780c0ff */
[----:B---3--:R-:W-:Y:S01]  /*2040*/  VOTEU.ANY UP1, P0 ;  /* 0x0000000000ff7886 */ /* 0x008fe20000020100 */
[----:B------:R-:W-:-:S13]  /*2050*/  PLOP3.LUT P0, PT, PT, PT, UP1, 0x80, 0x8 ;  /* 0x000000000008781c */ /* 0x000fda0003f0f018 */
[----:B-1----:R-:W-:Y:S02]  /*2060*/  @P0 LOP3.LUT R0, R5, 0xffff, RZ, 0xc0, !PT ;  /* 0x0000ffff05000812 */ /* 0x002fe400078ec0ff */
[----:B------:R-:W-:Y:S02]  /*2070*/  @P0 MOV R2, R4 ;  /* 0x0000000400020202 */ /* 0x000fe40000000f00 */
[----:B------:R-:W-:Y:S01]  /*2080*/  @P0 R2UR UR7, R0 ;  /* 0x00000000000702ca */ /* 0x000fe200000e0000 */
[----:B------:R-:W-:Y:S01]  /*2090*/  VIADD R0, R3, 0x80 ;  /* 0x0000008003007836 */ /* 0x000fe20000000000 */
[----:B------:R-:W-:Y:S02]  /*20a0*/  @P0 SHF.R.U32.HI R4, RZ, 0x10, R5 ;  /* 0x00000010ff040819 */ /* 0x000fe40000011605 */
[----:B------:R-:W-:Y:S02]  /*20b0*/  @P0 R2UR UR8, R2 ;  /* 0x00000000020802ca */ /* 0x000fe400000e0000 */
[----:B------:R-:W-:-:S02]  /*20c0*/  PRMT R0, RZ, 0x654, R0 ;  /* 0x00000654ff007816 */ /* 0x000fc40000000000 */
[----:B------:R-:W-:Y:S02]  /*20d0*/  @P0 R2UR UR4, R4 ;  /* 0x00000000040402ca */ /* 0x000fe400000e0000 */
[----:B------:R1:W-:Y:S03]  /*20e0*/  SYNCS.ARRIVE.TRANS64.RED.A1T0 RZ, [R0+URZ], RZ ;  /* 0x000000ff00ff79a7 */ /* 0x0003e600081004ff */
[----:B------:R-:W-:-:S04]  /*20f0*/  @UP1 UMOV UR27, UR7 ;  /* 0x00000007001b1c82 */ /* 0x000fc80008000000 */
[----:B------:R-:W-:-:S04]  /*2100*/  @UP1 UMOV UR37, UR8 ;  /* 0x0000000800251c82 */ /* 0x000fc80008000000 */
[----:B------:R-:W-:Y:S01]  /*2110*/  @UP1 UMOV UR36, UR4 ;  /* 0x0000000400241c82 */ /* 0x000fe20008000000 */
[----:B------:R-:W-:Y:S05]  /*2120*/  BRA.U !UP0, `(.L_x_40) ;  /* 0x0000000108d47547 */ /* 0x000fea000b800000 */
[----:B------:R-:W2:Y:S01]  /*2130*/  LDCU.128 UR12, c[0x0][0xb10] ;  /* 0x00016200ff0c77ac */ /* 0x000ea20008000c00 */
[----:B------:R-:W3:Y:S01]  /*2140*/  LDCU UR26, c[0x0][0xb20] ;  /* 0x00016400ff1a77ac */ /* 0x000ee20008000800 */
[----:B------:R-:W4:Y:S01]  /*2150*/  LDCU UR20, c[0x0][0xb0c] ;  /* 0x00016180ff1477ac */ /* 0x000f220008000800 */
[----:B------:R-:W1:Y:S01]  /*2160*/  LDCU.64 UR10, c[0x0][0xb28] ;  /* 0x00016500ff0a77ac */ /* 0x000e620008000a00 */
[----:B------:R-:W-:Y:S02]  /*2170*/  UISETP.NE.AND UP3, UPT, UR42, 0x1, UPT ;  /* 0x000000012a00788c */ /* 0x000fe4000bf65270 */
[----:B--2---:R-:W-:Y:S02]  /*2180*/  UIMAD.WIDE.U32 UR16, UR38, UR15, URZ ;  /* 0x0000000f261072a5 */ /* 0x004fe4000f8e00ff */
[----:B------:R-:W-:Y:S02]  /*2190*/  UIMAD.WIDE.U32 UR8, UR39, UR12, URZ ;  /* 0x0000000c270872a5 */ /* 0x000fe4000f8e00ff */
[----:B------:R-:W-:-:S02]  /*21a0*/  UISETP.NE.AND UP0, UPT, UR14, 0x1, UPT ;  /* 0x000000010e00788c */ /* 0x000fc4000bf05270 */
[----:B------:R-:W-:Y:S01]  /*21b0*/  UIMAD.WIDE.U32 UR22, UR27, UR15, URZ ;  /* 0x0000000f1b1672a5 */ /* 0x000fe2000f8e00ff */
[----:B------:R-:W-:Y:S02]  /*21c0*/  UMOV UR16, UR17 ;  /* 0x0000001100107c82 */ /* 0x000fe40008000000 */
[----:B------:R-:W-:Y:S01]  /*21d0*/  UMOV UR8, UR9 ;  /* 0x0000000900087c82 */ /* 0x000fe20008000000 */
[----:B---3--:R-:W-:Y:S02]  /*21e0*/  USHF.R.U32.HI UR16, URZ, UR26, UR16 ;  /* 0x0000001aff107299 */ /* 0x008fe40008011610 */
[----:B----4-:R-:W-:Y:S02]  /*21f0*/  UISETP.NE.AND UP2, UPT, UR20, 0x1, UPT ;  /* 0x000000011400788c */ /* 0x010fe4000bf45270 */
[----:B------:R-:W-:Y:S02]  /*2200*/  USHF.R.U32.HI UR8, URZ, UR13, UR8 ;  /* 0x0000000dff087299 */ /* 0x000fe40008011608 */
[----:B------:R-:W-:-:S02]  /*2210*/  USEL UR7, UR38, UR16, !UP0 ;  /* 0x0000001026077287 */ /* 0x000fc4000c000000 */
[----:B------:R-:W-:Y:S02]  /*2220*/  USEL UR8, UR39, UR8, !UP2 ;  /* 0x0000000827087287 */ /* 0x000fe4000d000000 */
[----:B-1----:R-:W-:Y:S01]  /*2230*/  UIMAD.WIDE.U32 UR16, UR7, UR10, URZ ;  /* 0x0000000a071072a5 */ /* 0x002fe2000f8e00ff */
[----:B------:R-:W-:Y:S01]  /*2240*/  UMOV UR4, UR23 ;  /* 0x0000001700047c82 */ /* 0x000fe20008000000 */
[----:B------:R-:W-:Y:S02]  /*2250*/  UIMAD.WIDE.U32 UR18, UR37, UR12, URZ ;  /* 0x0000000c251272a5 */ /* 0x000fe4000f8e00ff */
[----:B------:R-:W-:-:S03]  /*2260*/  UIMAD.WIDE.U32 UR22, UR8, UR10, URZ ;  /* 0x0000000a081672a5 */ /* 0x000fc6000f8e00ff */
[----:B------:R-:W-:Y:S01]  /*2270*/  UMOV UR16, UR17 ;  /* 0x0000001100107c82 */ /* 0x000fe20008000000 */
[----:B------:R-:W-:Y:S02]  /*2280*/  USHF.R.U32.HI UR4, URZ, UR26, UR4 ;  /* 0x0000001aff047299 */ /* 0x000fe40008011604 */
[----:B------:R-:W-:Y:S01]  /*2290*/  @UP3 USHF.R.U32.HI UR7, URZ, UR11, UR16 ;  /* 0x0000000bff073299 */ /* 0x000fe20008011610 */
[----:B------:R-:W-:Y:S01]  /*22a0*/  UMOV UR18, UR19 ;  /* 0x0000001300127c82 */ /* 0x000fe20008000000 */
[----:B------:R-:W-:Y:S01]  /*22b0*/  UMOV UR22, UR23 ;  /* 0x0000001700167c82 */ /* 0x000fe20008000000 */
[----:B------:R-:W-:Y:S02]  /*22c0*/  USHF.R.U32.HI UR13, URZ, UR13, UR18 ;  /* 0x0000000dff0d7299 */ /* 0x000fe40008011612 */
[----:B------:R-:W-:Y:S02]  /*22d0*/  USEL UR4, UR27, UR4, !UP0 ;  /* 0x000000041b047287 */ /* 0x000fe4000c000000 */
[----:B------:R-:W-:-:S02]  /*22e0*/  @UP3 USHF.R.U32.HI UR8, URZ, UR11, UR22 ;  /* 0x0000000bff083299 */ /* 0x000fc40008011616 */
[----:B------:R-:W-:Y:S02]  /*22f0*/  UIMAD UR9, UR42, UR7, URZ ;  /* 0x000000072a0972a4 */ /* 0x000fe4000f8e02ff */
[----:B------:R-:W-:Y:S02]  /*2300*/  USEL UR7, UR37, UR13, !UP2 ;  /* 0x0000000d25077287 */ /* 0x000fe4000d000000 */
[----:B------:R-:W-:Y:S02]  /*2310*/  UIMAD UR12, UR42, UR8, URZ ;  /* 0x000000082a0c72a4 */ /* 0x000fe4000f8e02ff */
[----:B------:R-:W-:Y:S02]  /*2320*/  UISETP.GE.AND UP0, UPT, UR4, UR9, UPT ;  /* 0x000000090400728c */ /* 0x000fe4000bf06270 */
[----:B------:R-:W-:Y:S02]  /*2330*/  UIMAD.WIDE.U32 UR16, UR4, UR10, URZ ;  /* 0x0000000a041072a5 */ /* 0x000fe4000f8e00ff */
[----:B------:R-:W-:-:S02]  /*2340*/  UISETP.GE.OR UP0, UPT, UR7, UR12, UP0 ;  /* 0x0000000c0700728c */ /* 0x000fc40008706670 */
[----:B------:R-:W-:Y:S02]  /*2350*/  UIMAD.WIDE.U32 UR12, UR7, UR10, URZ ;  /* 0x0000000a070c72a5 */ /* 0x000fe4000f8e00ff */
[----:B------:R-:W-:Y:S01]  /*2360*/  UIADD3 UR15, UPT, UPT, -UR4, URZ, URZ ;  /* 0x000000ff040f7290 */ /* 0x000fe2000fffe1ff */
[----:B------:R-:W-:Y:S01]  /*2370*/  UMOV UR10, UR17 ;  /* 0x00000011000a7c82 */ /* 0x000fe20008000000 */
[----:B------:R-:W-:Y:S02]  /*2380*/  UIADD3 UR12, UPT, UPT, -UR7, URZ, URZ ;  /* 0x000000ff070c7290 */ /* 0x000fe4000fffe1ff */
[----:B------:R-:W-:-:S03]  /*2390*/  USHF.R.U32.HI UR10, URZ, UR11, UR10 ;  /* 0x0000000bff0a7299 */ /* 0x000fc6000801160a */
[----:B------:R-:W-:Y:S01]  /*23a0*/  @!UP0 UMOV UR9, UR13 ;  /* 0x0000000d00098c82 */ /* 0x000fe20008000000 */
[----:B------:R-:W-:Y:S02]  /*23b0*/  UIMAD UR15, UR14, UR15, UR27 ;  /* 0x0000000f0e0f72a4 */ /* 0x000fe4000f8e021b */
[----:B------:R-:W-:Y:S02]  /*23c0*/  USEL UR10, UR4, UR10, !UP3 ;  /* 0x0000000a040a7287 */ /* 0x000fe4000d800000 */
[----:B------:R-:W-:Y:S02]  /*23d0*/  @!UP0 USHF.R.U32.HI UR9, URZ, UR11, UR9 ;  /* 0x0000000bff098299 */ /* 0x000fe40008011609 */
[----:B------:R-:W-:Y:S02]  /*23e0*/  UIADD3 UR11, UPT, UPT, -UR10, URZ, URZ ;  /* 0x000000ff0a0b7290 */ /* 0x000fe4000fffe1ff */
[----:B------:R-:W-:Y:S02]  /*23f0*/  @!UP0 USEL UR9, UR7, UR9, !UP3 ;  /* 0x0000000907098287 */ /* 0x000fe4000d800000 */
[----:B------:R-:W-:-:S02]  /*2400*/  UIMAD UR11, UR42, UR11, UR4 ;  /* 0x0000000b2a0b72a4 */ /* 0x000fc4000f8e0204 */
[----:B------:R-:W-:Y:S02]  /*2410*/  @!UP0 UIADD3 UR10, UPT, UPT, UR10, -UR9, URZ ;  /* 0x800000090a0a8290 */ /* 0x000fe4000fffe0ff */
[----:B------:R-:W-:Y:S02]  /*2420*/  @!UP0 UIMAD UR9, UR11, UR8, UR9 ;  /* 0x000000080b0982a4 */ /* 0x000fe4000f8e0209 */
[----:B------:R-:W-:Y:S02]  /*2430*/  @!UP0 UIMAD UR4, UR42, UR10, UR7 ;  /* 0x0000000a2a0482a4 */ /* 0x000fe4000f8e0207 */
[----:B------:R-:W-:Y:S02]  /*2440*/  UIMAD UR8, UR20, UR12, UR37 ;  /* 0x0000000c140872a4 */ /* 0x000fe4000f8e0225 */
[----:B------:R-:W-:Y:S01]  /*2450*/  UIMAD UR27, UR4, UR14, UR15 ;  /* 0x0000000e041b72a4 */ /* 0x000fe2000f8e020f */
[----:B------:R-:W-:Y:S02]  /*2460*/  @!UP0 UMOV UR7, UR9 ;  /* 0x0000000900078c82 */ /* 0x000fe40008000000 */
[----:B------:R-:W-:-:S12]  /*2470*/  UIMAD UR37, UR7, UR20, UR8 ;  /* 0x00000014072572a4 */ /* 0x000fd8000f8e0208 */
.L_x_40:
[----:B------:R-:W2:Y:S02]  /*2480*/  LDCU UR4, c[0x0][0xb30] ;  /* 0x00016600ff0477ac */ /* 0x000ea40008000800 */
[----:B--2---:R-:W-:-:S09]  /*2490*/  UISETP.NE.AND UP0, UPT, UR4, 0x1, UPT ;  /* 0x000000010400788c */ /* 0x004fd2000bf05270 */
[----:B------:R-:W-:Y:S05]  /*24a0*/  BRA.U UP0, `(.L_x_41) ;  /* 0x0000000100447547 */ /* 0x000fea000b800000 */
[----:B------:R-:W2:Y:S01]  /*24b0*/  LDCU.128 UR12, c[0x0][0xb10] ;  /* 0x00016200ff0c77ac */ /* 0x000ea20008000c00 */
[----:B------:R-:W3:Y:S01]  /*24c0*/  LDCU UR16, c[0x0][0xb0c] ;  /* 0x00016180ff1077ac */ /* 0x000ee20008000800 */
[----:B------:R-:W4:Y:S01]  /*24d0*/  LDCU UR17, c[0x0][0xb20] ;  /* 0x00016400ff1177ac */ /* 0x000f220008000800 */
[----:B--2---:R-:W-:Y:S02]  /*24e0*/  UIMAD.WIDE.U32 UR10, UR37, UR12, URZ ;  /* 0x0000000c250a72a5 */ /* 0x004fe4000f8e00ff */
[----:B------:R-:W-:Y:S02]  /*24f0*/  UIMAD.WIDE.U32 UR8, UR27, UR15, URZ ;  /* 0x0000000f1b0872a5 */ /* 0x000fe4000f8e00ff */
[----:B---3--:R-:W-:Y:S02]  /*2500*/  UISETP.NE.AND UP2, UPT, UR16, 0x1, UPT ;  /* 0x000000011000788c */ /* 0x008fe4000bf45270 */
[----:B------:R-:W-:Y:S01]  /*2510*/  UISETP.NE.AND UP0, UPT, UR14, 0x1, UPT ;  /* 0x000000010e00788c */ /* 0x000fe2000bf05270 */
[----:B------:R-:W-:-:S02]  /*2520*/  UMOV UR7, UR11 ;  /* 0x0000000b00077c82 */ /* 0x000fc40008000000 */
[----:B------:R-:W-:Y:S01]  /*2530*/  UMOV UR4, UR9 ;  /* 0x0000000900047c82 */ /* 0x000fe20008000000 */
[----:B------:R-:W-:Y:S02]  /*2540*/  USHF.R.U32.HI UR7, URZ, UR13, UR7 ;  /* 0x0000000dff077299 */ /* 0x000fe40008011607 */
[----:B----4-:R-:W-:Y:S02]  /*2550*/  USHF.R.U32.HI UR4, URZ, UR17, UR4 ;  /* 0x00000011ff047299 */ /* 0x010fe40008011604 */
[----:B------:R-:W-:Y:S02]  /*2560*/  USEL UR7, UR37, UR7, !UP2 ;  /* 0x0000000725077287 */ /* 0x000fe4000d000000 */
[----:B------:R-:W-:-:S04]  /*2570*/  USEL UR4, UR27, UR4, !UP0 ;  /* 0x000000041b047287 */ /* 0x000fc8000c000000 */
[----:B------:R-:W-:Y:S02]  /*2580*/  UIADD3 UR8, UPT, UPT, UR7, -UR4, URZ ;  /* 0x8000000407087290 */ /* 0x000fe4000fffe0ff */
[----:B------:R-:W-:Y:S02]  /*2590*/  UIADD3 UR4, UPT, UPT, -UR7, UR4, URZ ;  /* 0x0000000407047290 */ /* 0x000fe4000fffe1ff */
[----:B------:R-:W-:Y:S02]  /*25a0*/  UIMAD UR27, UR8, UR14, UR27 ;  /* 0x0000000e081b72a4 */ /* 0x000fe4000f8e021b */
[----:B------:R-:W-:-:S12]  /*25b0*/  UIMAD UR37, UR4, UR16, UR37 ;  /* 0x00000010042572a4 */ /* 0x000fd8000f8e0225 */
.L_x_41:
[----:B------:R-:W-:Y:S01]  /*25c0*/  VIADD R11, R11, 0x1 ;  /* 0x000000010b0b7836 */ /* 0x000fe20000000000 */
[----:B------:R-:W-:Y:S01]  /*25d0*/  PLOP3.LUT P1, PT, PT, PT, PT, 0x80, 0x8 ;  /* 0x000000000008781c */ /* 0x000fe20003f2f070 */
[----:B------:R-:W-:Y:S02]  /*25e0*/  UIADD3 UR46, UPT, UPT, UR37, UR60, URZ ;  /* 0x0000003c252e7290 */ /* 0x000fe4000fffe0ff */
[----:B------:R-:W-:Y:S01]  /*25f0*/  UIADD3 UR45, UPT, UPT, UR27, UR57, URZ ;  /* 0x000000391b2d7290 */ /* 0x000fe2000fffe0ff */
[----:B------:R-:W-:-:S04]  /*2600*/  ISETP.NE.AND P0, PT, R11, 0x2, PT ;  /* 0x000000020b00780c */ /* 0x000fc80003f05270 */
[----:B-1----:R-:W-:Y:S02]  /*2610*/  SEL R0, RZ, 0x1, P0 ;  /* 0x00000001ff007807 */ /* 0x002fe40000000000 */
[----:B------:R-:W-:Y:S02]  /*2620*/  SEL R11, R11, RZ, P0 ;  /* 0x000000ff0b0b7207 */ /* 0x000fe40000000000 */
[----:B------:R-:W-:Y:S01]  /*2630*/  LOP3.LUT R10, R10, R0, RZ, 0x3c, !PT ;  /* 0x000000000a0a7212 */ /* 0x000fe200078e3cff */
[----:B------:R-:W-:Y:S06]  /*2640*/  BRA.U UP1, `(.L_x_42) ;  /* 0xfffffff101447547 */ /* 0x000fec000b83ffff */
[----:B------:R-:W-:Y:S01]  /*2650*/  UIADD3 UR7, UPT, UPT, UR6, 0x28, URZ ;  /* 0x0000002806077890 */ /* 0x000fe2000fffe0ff */
[----:B------:R-:W-:-:S03]  /*2660*/  SHF.L.U32 R2, R12, 0x1f, RZ ;  /* 0x0000001f0c027819 */ /* 0x000fc600000006ff */
[----:B------:R-:W-:-:S09]  /*2670*/  ULEA UR4, UR5, UR7, 0x3 ;  /* 0x0000000705047291 */ /* 0x000fd2000f8e18ff */
[----:B------:R-:W1:Y:S02]  /*2680*/  SYNCS.PHASECHK.TRANS64.TRYWAIT P0, [UR4], R2 ;  /* 0x00000002ff0075a7 */ /* 0x000e640008001104 */
[----:B-1----:R-:W-:Y:S05]  /*2690*/  @!P0 BRA `(.L_x_43) ;  /* 0x0000004000ac8947 */ /* 0x002fea0003800000 */
.L_x_108:
[----:B------:R-:W-:-:S04]  /*26a0*/  UIADD3 UR4, UPT, UPT, UR5, 0x1, URZ ;  /* 0x0000000105047890 */ /* 0x000fc8000fffe0ff */
[----:B------:R-:W-:-:S04]  /*26b0*/  UISETP.NE.AND UP0, UPT, UR4, 0x5, UPT ;  /* 0x000000050400788c */ /* 0x000fc8000bf05270 */
[----:B------:R-:W-:Y:S02]  /*26c0*/  USEL UR6, URZ, 0x1, UP0 ;  /* 0x00000001ff067887 */ /* 0x000fe40008000000 */
[----:B------:R-:W-:-:S04]  /*26d0*/  USEL UR4, UR4, URZ, UP0 ;  /* 0x000000ff04047287 */ /* 0x000fc80008000000 */
[----:B------:R-:W-:Y:S01]  /*26e0*/  ULEA UR5, UR4, UR7, 0x3 ;  /* 0x0000000704057291 */ /* 0x000fe2000f8e18ff */
[----:B-1----:R-:W-:-:S04]  /*26f0*/  LOP3.LUT R2, R12, UR6, RZ, 0x3c, !PT ;  /* 0x000000060c027c12 */ /* 0x002fc8000f8e3cff */
[----:B------:R-:W-:-:S04]  /*2700*/  SHF.L.U32 R3, R2, 0x1f, RZ ;  /* 0x0000001f02037819 */ /* 0x000fc800000006ff */
[----:B------:R-:W1:Y:S02]  /*2710*/  SYNCS.PHASECHK.TRANS64.TRYWAIT P0, [UR5], R3 ;  /* 0x00000003ff0075a7 */ /* 0x000e640008001105 */
[----:B-1----:R-:W-:Y:S05]  /*2720*/  @!P0 BRA `(.L_x_44) ;  /* 0x0000004000a08947 */ /* 0x002fea0003800000 */
.L_x_110:
[----:B------:R-:W-:-:S04]  /*2730*/  UIADD3 UR4, UPT, UPT, UR4, 0x1, URZ ;  /* 0x0000000104047890 */ /* 0x000fc8000fffe0ff */
[----:B------:R-:W-:-:S04]  /*2740*/  UISETP.NE.AND UP0, UPT, UR4, 0x5, UPT ;  /* 0x000000050400788c */ /* 0x000fc8000bf05270 */
[----:B------:R-:W-:Y:S02]  /*2750*/  USEL UR6, URZ, 0x1, UP0 ;  /* 0x00000001ff067887 */ /* 0x000fe40008000000 */
[----:B------:R-:W-:-:S04]  /*2760*/  USEL UR4, UR4, URZ, UP0 ;  /* 0x000000ff04047287 */ /* 0x000fc80008000000 */
[----:B------:R-:W-:Y:S01]  /*2770*/  ULEA UR5, UR4, UR7, 0x3 ;  /* 0x0000000704057291 */ /* 0x000fe2000f8e18ff */
[----:B------:R-:W-:-:S04]  /*2780*/  LOP3.LUT R2, R2, UR6, RZ, 0x3c, !PT ;  /* 0x0000000602027c12 */ /* 0x000fc8000f8e3cff */
[----:B-1----:R-:W-:-:S04]  /*2790*/  SHF.L.U32 R3, R2, 0x1f, RZ ;  /* 0x0000001f02037819 */ /* 0x002fc800000006ff */
[----:B------:R-:W1:Y:S02]  /*27a0*/  SYNCS.PHASECHK.TRANS64.TRYWAIT P0, [UR5], R3 ;  /* 0x00000003ff0075a7 */ /* 0x000e640008001105 */
[----:B-1----:R-:W-:Y:S05]  /*27b0*/  @!P0 BRA `(.L_x_45) ;  /* 0x0000004000948947 */ /* 0x002fea0003800000 */
.L_x_112:
        /* <DEDUP_REMOVED lines=9> */
.L_x_114:
[----:B------:R-:W-:-:S04]  /*2850*/  UIADD3 UR4, UPT, UPT, UR4, 0x1, URZ ;  /* 0x0000000104047890 */ /* 0x000fc8000fffe0ff */
[----:B------:R-:W-:-:S04]  /*2860*/  UISETP.NE.AND UP0, UPT, UR4, 0x5, UPT ;  /* 0x000000050400788c */ /* 0x000fc8000bf05270 */
[----:B------:R-:W-:Y:S02]  /*2870*/  USEL UR5, URZ, 0x1, UP0 ;  /* 0x00000001ff057887 */ /* 0x000fe40008000000 */
[----:B------:R-:W-:-:S04]  /*2880*/  USEL UR4, UR4, URZ, UP0 ;  /* 0x000000ff04047287 */ /* 0x000fc80008000000 */
[----:B------:R-:W-:Y:S01]  /*2890*/  ULEA UR4, UR4, UR7, 0x3 ;  /* 0x0000000704047291 */ /* 0x000fe2000f8e18ff */
[----:B------:R-:W-:-:S04]  /*28a0*/  LOP3.LUT R2, R2, UR5, RZ, 0x3c, !PT ;  /* 0x0000000502027c12 */ /* 0x000fc8000f8e3cff */
[----:B------:R-:W-:Y:S01]  /*28b0*/  SHF.L.U32 R2, R2, 0x1f, RZ ;  /* 0x0000001f02027819 */ /* 0x000fe200000006ff */
[----:B-1----:R-:W-:-:S07]  /*28c0*/  IMAD.U32 R0, RZ, RZ, UR4 ;  /* 0x00000004ff007e24 */ /* 0x002fce000f8e00ff */
.L_x_47:
[----:B-1----:R1:W2:Y:S02]  /*28d0*/  SYNCS.PHASECHK.TRANS64.TRYWAIT P0, [R0+URZ], R2 ;  /* 0x00000002000075a7 */ /* 0x0022a400080011ff */
[----:B--2---:R-:W-:Y:S05]  /*28e0*/  @!P0 NANOSLEEP.SYNCS 0x989680 ;  /* 0x009896800000895d */ /* 0x004fea0003900000 */
[----:B------:R-:W2:Y:S02]  /*28f0*/  @!P0 SYNCS.PHASECHK.TRANS64 P0, [R0+URZ], R2 ;  /* 0x00000002000085a7 */ /* 0x000ea400080010ff */
[----:B--2---:R-:W-:Y:S05]  /*2900*/  @P0 EXIT ;  /* 0x000000000000094d */ /* 0x004fea0003800000 */
[----:B------:R-:W-:Y:S05]  /*2910*/  BRA `(.L_x_47) ;  /* 0xfffffffc00ec7947 */ /* 0x000fea000383ffff */
.L_x_22:
[----:B------:R-:W-:-:S04]  /*2920*/  UISETP.NE.AND UP0, UPT, UR48, URZ, UPT ;  /* 0x000000ff3000728c */ /* 0x000fc8000bf05270 */
[----:B------:R-:W-:-:S09]  /*2930*/  UISETP.NE.OR UP0, UPT, UR18, 0x1, UP0 ;  /* 0x000000011200788c */ /* 0x000fd20008705670 */
[----:B------:R-:W-:Y:S05]  /*2940*/  BRA.U UP0, `(.L_x_48) ;  /* 0x0000000500487547 */ /* 0x000fea000b800000 */
[----:B------:R-:W-:Y:S01]  /*2950*/  ISETP.GE.U32.AND P2, PT, R0, 0x2, PT ;  /* 0x000000020000780c */ /* 0x000fe20003f46070 */
[----:B------:R-:W-:Y:S01]  /*2960*/  IMAD.MOV.U32 R12, RZ, RZ, 0x1 ;  /* 0x00000001ff0c7424 */ /* 0x000fe200078e00ff */
[----:B------:R-:W-:Y:S02]  /*2970*/  CS2R R10, SRZ ;  /* 0x00000000000a7805 */ /* 0x000fe4000001ff00 */
[----:B------:R-:W-:Y:S01]  /*2980*/  CS2R R8, SRZ ;  /* 0x0000000000087805 */ /* 0x000fe2000001ff00 */
[----:B------:R-:W-:Y:S01]  /*2990*/  UMOV UR6, 0x400 ;  /* 0x0000040000067882 */ /* 0x000fe20000000000 */
[----:B------:R-:W-:Y:S01]  /*29a0*/  UMOV UR5, URZ ;  /* 0x000000ff00057c82 */ /* 0x000fe20008000000 */
[----:B------:R-:W-:-:S12]  /*29b0*/  ULEA UR6, UR48, UR6, 0x18 ;  /* 0x0000000630067291 */ /* 0x000fd8000f8ec0ff */
.L_x_52:
[----:B------:R-:W-:Y:S02]  /*29c0*/  LEA R2, R8, UR6, 0x3 ;  /* 0x0000000608027c11 */ /* 0x000fe4000f8e18ff */
[----:B------:R-:W-:-:S03]  /*29d0*/  SHF.L.U32 R4, R9, 0x1f, RZ ;  /* 0x0000001f09047819 */ /* 0x000fc600000006ff */
[----:B------:R-:W-:Y:S01]  /*29e0*/  VIADD R5, R2, 0xe0 ;  /* 0x000000e002057836 */ /* 0x000fe20000000000 */
[----:B------:R-:W2:Y:S02]  /*29f0*/  SYNCS.PHASECHK.TRANS64.TRYWAIT P0, [R2+URZ+0xd0], R4 ;  /* 0x0000d004020075a7 */ /* 0x000ea400080011ff */
[----:B--2---:R-:W-:Y:S05]  /*2a00*/  @!P0 BRA `(.L_x_49) ;  /* 0x0000004000308947 */ /* 0x004fea0003800000 */
.L_x_115:
[----:B------:R-:W-:Y:S01]  /*2a10*/  ULEA UR4, UR5, UR6, 0x3 ;  /* 0x0000000605047291 */ /* 0x000fe2000f8e18ff */
[----:B--2---:R-:W-:Y:S01]  /*2a20*/  PRMT R2, RZ, 0x654, R5 ;  /* 0x00000654ff027816 */ /* 0x004fe20000000005 */
[----:B------:R-:W-:Y:S01]  /*2a30*/  @!P2 IMAD.MOV.U32 R4, RZ, RZ, 0x10 ;  /* 0x00000010ff04a424 */ /* 0x000fe200078e00ff */
[----:B------:R-:W-:Y:S01]  /*2a40*/  SHF.L.U32 R5, R12, 0x1f, RZ ;  /* 0x0000001f0c057819 */ /* 0x000fe200000006ff */
[----:B------:R-:W-:Y:S01]  /*2a50*/  UIADD3 UR7, UPT, UPT, UR4, 0x70, URZ ;  /* 0x0000007004077890 */ /* 0x000fe2000fffe0ff */
[----:B------:R2:W-:Y:S05]  /*2a60*/  SYNCS.ARRIVE.TRANS64.RED.A1T0 RZ, [R2+URZ], RZ ;  /* 0x000000ff02ff79a7 */ /* 0x0005ea00081004ff */
[----:B------:R-:W-:Y:S01]  /*2a70*/  IMAD.U32 R6, RZ, RZ, UR7 ;  /* 0x00000007ff067e24 */ /* 0x000fe2000f8e00ff */
[----:B------:R-:W3:Y:S04]  /*2a80*/  SYNCS.PHASECHK.TRANS64.TRYWAIT P0, [UR4+0x80], R5 ;  /* 0x00008005ff0075a7 */ /* 0x000ee80008001104 */
[----:B------:R-:W-:Y:S01]  /*2a90*/  PRMT R6, R0, 0x654, R6 ;  /* 0x0000065400067816 */ /* 0x000fe20000000006 */
[----:B--23--:R-:W-:Y:S06]  /*2aa0*/  @!P0 BRA `(.L_x_50) ;  /* 0x00000040001c8947 */ /* 0x00cfec0003800000 */
.L_x_117:
[----:B------:R-:W-:Y:S01]  /*2ab0*/  ULEA UR8, UR5, UR6, 0x4 ;  /* 0x0000000605087291 */ /* 0x000fe2000f8e20ff */
[----:B------:R-:W-:Y:S01]  /*2ac0*/  SEL R3, R6, R3, !P2 ;  /* 0x0000000306037207 */ /* 0x000fe20005000000 */
[----:B------:R-:W-:Y:S01]  /*2ad0*/  UIADD3 UR9, UPT, UPT, UR4, 0x70, URZ ;  /* 0x0000007004097890 */ /* 0x000fe2000fffe0ff */
[----:B--2---:R-:W-:Y:S01]  /*2ae0*/  LEA R2, R11, UR6, 0x3 ;  /* 0x000000060b027c11 */ /* 0x004fe2000f8e18ff */
[----:B------:R-:W-:Y:S01]  /*2af0*/  UIADD3 UR8, UPT, UPT, UR8, 0x100, URZ ;  /* 0x0000010008087890 */ /* 0x000fe2000fffe0ff */
[----:B------:R2:W-:Y:S01]  /*2b00*/  @!P2 SYNCS.ARRIVE.TRANS64.RED RZ, [R3+URZ], R4 ;  /* 0x0000000403ffa9a7 */ /* 0x0005e200080004ff */
[----:B------:R-:W-:Y:S01]  /*2b10*/  UIADD3 UR4, UPT, UPT, UR5, 0x1, URZ ;  /* 0x0000000105047890 */ /* 0x000fe2000fffe0ff */
[----:B------:R-:W-:-:S03]  /*2b20*/  VIADD R8, R8, 0x1 ;  /* 0x0000000108087836 */ /* 0x000fc60000000000 */
[----:B------:R-:W-:Y:S02]  /*2b30*/  UISETP.NE.AND UP0, UPT, UR4, 0x2, UPT ;  /* 0x000000020400788c */ /* 0x000fe4000bf05270 */
[----:B------:R-:W-:Y:S01]  /*2b40*/  ISETP.NE.AND P0, PT, R8, 0x2, PT ;  /* 0x000000020800780c */ /* 0x000fe20003f05270 */
[----:B------:R-:W-:Y:S06]  /*2b50*/  UGETNEXTWORKID.BROADCAST [UR8], [UR9] ;  /* 0x00000000080073ca */ /* 0x000fec0008000100 */
[----:B------:R-:W-:Y:S02]  /*2b60*/  USEL UR7, URZ, 0x1, UP0 ;  /* 0x00000001ff077887 */ /* 0x000fe40008000000 */
[----:B------:R-:W-:-:S04]  /*2b70*/  USEL UR5, UR4, URZ, UP0 ;  /* 0x000000ff04057287 */ /* 0x000fc80008000000 */
[----:B------:R-:W-:Y:S02]  /*2b80*/  LOP3.LUT R12, R12, UR7, RZ, 0x3c, !PT ;  /* 0x000000070c0c7c12 */ /* 0x000fe4000f8e3cff */
[----:B--2---:R-:W-:-:S04]  /*2b90*/  SHF.L.U32 R4, R10, 0x1f, RZ ;  /* 0x0000001f0a047819 */ /* 0x004fc800000006ff */
[----:B------:R-:W2:Y:S02]  /*2ba0*/  SYNCS.PHASECHK.TRANS64.TRYWAIT P1, [R2+URZ+0x70], R4 ;  /* 0x00007004020075a7 */ /* 0x000ea400080211ff */
[----:B--2---:R-:W-:Y:S05]  /*2bb0*/  @!P1 BRA `(.L_x_51) ;  /* 0x0000003c00f09947 */ /* 0x004fea0003800000 */
.L_x_118:
[C---:B--2---:R-:W-:Y:S01]  /*2bc0*/  LEA R4, R11.reuse, UR6, 0x4 ;  /* 0x000000060b047c11 */ /* 0x044fe2000f8e20ff */
[----:B------:R-:W-:Y:S01]  /*2bd0*/  VIADD R2, R2, 0x80 ;  /* 0x0000008002027836 */ /* 0x000fe20000000000 */
[----:B------:R-:W-:Y:S01]  /*2be0*/  SEL R8, R8, RZ, P0 ;  /* 0x000000ff08087207 */ /* 0x000fe20000000000 */
[----:B------:R-:W-:-:S03]  /*2bf0*/  VIADD R11, R11, 0x1 ;  /* 0x000000010b0b7836 */ /* 0x000fc60000000000 */
[----:B------:R-:W2:Y:S01]  /*2c00*/  LDS.128 R4, [R4+0x100] ;  /* 0x0001000004047984 */ /* 0x000ea20000000c00 */
[----:B------:R-:W-:Y:S02]  /*2c10*/  PRMT R2, RZ, 0x654, R2 ;  /* 0x00000654ff027816 */ /* 0x000fe40000000002 */
[C---:B------:R-:W-:Y:S01]  /*2c20*/  ISETP.NE.AND P1, PT, R11.reuse, 0x2, PT ;  /* 0x000000020b00780c */ /* 0x040fe20003f25270 */
[----:B------:R-:W-:Y:S01]  /*2c30*/  @!PT LDS RZ, [RZ] ;  /* 0x00000000fffff984 */ /* 0x000fe20000000800 */
[----:B------:R-:W-:Y:S01]  /*2c40*/  @!PT LDS RZ, [RZ] ;  /* 0x00000000fffff984 */ /* 0x000fe20000000800 */
[----:B------:R-:W-:Y:S01]  /*2c50*/  @!PT LDS RZ, [RZ] ;  /* 0x00000000fffff984 */ /* 0x000fe20000000800 */
[----:B------:R-:W-:Y:S01]  /*2c60*/  @!PT LDS RZ, [RZ] ;  /* 0x00000000fffff984 */ /* 0x000fe20000000800 */
[----:B------:R3:W-:Y:S06]  /*2c70*/  MEMBAR.ALL.CTA ;  /* 0x0000000000007992 */ /* 0x0007ec0000008000 */
[----:B---3--:R-:W3:Y:S01]  /*2c80*/  FENCE.VIEW.ASYNC.S ;  /* 0x00000000000073c6 */ /* 0x008ee20000000000 */
[----:B------:R-:W-:Y:S01]  /*2c90*/  SEL R11, R11, RZ, P1 ;  /* 0x000000ff0b0b7207 */ /* 0x000fe20000800000 */
[----:B---3--:R3:W-:Y:S01]  /*2ca0*/  SYNCS.ARRIVE.TRANS64.RED.A1T0 RZ, [R2+URZ], RZ ;  /* 0x000000ff02ff79a7 */ /* 0x0087e200081004ff */
[----:B--2---:R-:W-:-:S02]  /*2cb0*/  LOP3.LUT P3, RZ, R6, 0x1, RZ, 0xc0, !PT ;  /* 0x0000000106ff7812 */ /* 0x004fc4000786c0ff */
[----:B------:R-:W-:-:S04]  /*2cc0*/  SEL R4, RZ, 0x1, P1 ;  /* 0x00000001ff047807 */ /* 0x000fc80000800000 */
[----:B------:R-:W-:Y:S02]  /*2cd0*/  LOP3.LUT R10, R10, R4, RZ, 0x3c, !PT ;  /* 0x000000040a0a7212 */ /* 0x000fe400078e3cff */
[----:B---3--:R-:W-:-:S04]  /*2ce0*/  SEL R2, RZ, 0x1, P0 ;  /* 0x00000001ff027807 */ /* 0x008fc80000000000 */
[----:B------:R-:W-:Y:S01]  /*2cf0*/  LOP3.LUT R9, R9, R2, RZ, 0x3c, !PT ;  /* 0x0000000209097212 */ /* 0x000fe200078e3cff */
[----:B------:R-:W-:Y:S06]  /*2d00*/  @P3 BRA `(.L_x_52) ;  /* 0xfffffffc002c3947 */ /* 0x000fec000383ffff */
[----:B------:R-:W-:Y:S01]  /*2d10*/  ULEA UR4, UR5, UR6, 0x3 ;  /* 0x0000000605047291 */ /* 0x000fe2000f8e18ff */
[----:B------:R-:W-:-:S08]  /*2d20*/  SHF.L.U32 R2, R12, 0x1f, RZ ;  /* 0x0000001f0c027819 */ /* 0x000fd000000006ff */
[----:B------:R-:W2:Y:S02]  /*2d30*/  SYNCS.PHASECHK.TRANS64 P0, [UR4+0x80], R2 ;  /* 0x00008002ff0075a7 */ /* 0x000ea40008001004 */
[----:B--2---:R-:W-:Y:S05]  /*2d40*/  @P0 BRA `(.L_x_53) ;  /* 0x0000000000080947 */ /* 0x004fea0003800000 */
[----:B------:R-:W2:Y:S02]  /*2d50*/  SYNCS.PHASECHK.TRANS64.TRYWAIT P0, [UR4+0x80], R2 ;  /* 0x00008002ff0075a7 */ /* 0x000ea40008001104 */
[----:B--2---:R-:W-:Y:S05]  /*2d60*/  @!P0 BRA `(.L_x_54) ;  /* 0x0000003c00988947 */ /* 0x004fea0003800000 */
.L_x_53:
[----:B------:R-:W-:-:S04]  /*2d70*/  UIADD3 UR7, UPT, UPT, UR5, 0x1, URZ ;  /* 0x0000000105077890 */ /* 0x000fc8000fffe0ff */
[----:B------:R-:W-:-:S04]  /*2d80*/  UISETP.NE.AND UP0, UPT, UR7, 0x2, UPT ;  /* 0x000000020700788c */ /* 0x000fc8000bf05270 */
[----:B------:R-:W-:Y:S02]  /*2d90*/  USEL UR8, URZ, 0x1, UP0 ;  /* 0x00000001ff087887 */ /* 0x000fe40008000000 */
[----:B------:R-:W-:-:S04]  /*2da0*/  USEL UR7, UR7, URZ, UP0 ;  /* 0x000000ff07077287 */ /* 0x000fc80008000000 */
[----:B------:R-:W-:Y:S01]  /*2db0*/  ULEA UR7, UR7, UR6, 0x3 ;  /* 0x0000000607077291 */ /* 0x000fe2000f8e18ff */
[----:B--2---:R-:W-:-:S04]  /*2dc0*/  LOP3.LUT R2, R12, UR8, RZ, 0x3c, !PT ;  /* 0x000000080c027c12 */ /* 0x004fc8000f8e3cff */
[----:B------:R-:W-:-:S04]  /*2dd0*/  SHF.L.U32 R0, R2, 0x1f, RZ ;  /* 0x0000001f02007819 */ /* 0x000fc800000006ff */
[----:B------:R-:W2:Y:S02]  /*2de0*/  SYNCS.PHASECHK.TRANS64 P0, [UR7+0x80], R0 ;  /* 0x00008000ff0075a7 */ /* 0x000ea40008001007 */
[----:B-12---:R-:W-:Y:S05]  /*2df0*/  @P0 EXIT ;  /* 0x000000000000094d */ /* 0x006fea0003800000 */
[----:B------:R-:W-:Y:S02]  /*2e00*/  SHF.L.U32 R2, R2, 0x1f, RZ ;  /* 0x0000001f02027819 */ /* 0x000fe400000006ff */
[----:B------:R-:W-:-:S07]  /*2e10*/  MOV R0, UR7 ;  /* 0x0000000700007c02 */ /* 0x000fce0008000f00 */
.L_x_55:
[----:B-1----:R1:W2:Y:S02]  /*2e20*/  SYNCS.PHASECHK.TRANS64.TRYWAIT P0, [R0+URZ+0x80], R2 ;  /* 0x00008002000075a7 */ /* 0x0022a400080011ff */
[----:B--2---:R-:W-:Y:S05]  /*2e30*/  @!P0 NANOSLEEP.SYNCS 0x989680 ;  /* 0x009896800000895d */ /* 0x004fea0003900000 */
[----:B------:R-:W2:Y:S02]  /*2e40*/  @!P0 SYNCS.PHASECHK.TRANS64 P0, [R0+URZ+0x80], R2 ;  /* 0x00008002000085a7 */ /* 0x000ea400080010ff */
[----:B--2---:R-:W-:Y:S05]  /*2e50*/  @P0 EXIT ;  /* 0x000000000000094d */ /* 0x004fea0003800000 */
[----:B------:R-:W-:Y:S05]  /*2e60*/  BRA `(.L_x_55) ;  /* 0xfffffffc00ec7947 */ /* 0x000fea000383ffff */
.L_x_48:
[----:B------:R-:W-:Y:S05]  /*2e70*/  BRA.U UP4, `(.L_x_56) ;  /* 0x0000000d04807547 */ /* 0x000fea000b800000 */
[----:B------:R-:W-:Y:S01]  /*2e80*/  UMOV UR4, 0x40 ;  /* 0x0000004000047882 */ /* 0x000fe20000000000 */
[----:B------:R-:W-:Y:S01]  /*2e90*/  NOP ;  /* 0x0000000000007918 */ /* 0x000fe20000000000 */
[----:B------:R-:W-:Y:S01]  /*2ea0*/  ULEA UR5, UR48, UR4, 0x18 ;  /* 0x0000000430057291 */ /* 0x000fe2000f8ec0ff */
[----:B------:R-:W-:Y:S02]  /*2eb0*/  UMOV UR6, 0x400 ;  /* 0x0000040000067882 */ /* 0x000fe40000000000 */
[----:B------:R-:W-:-:S06]  /*2ec0*/  ULEA UR6, UR48, UR6, 0x18 ;  /* 0x0000000630067291 */ /* 0x000fcc000f8ec0ff */
[----:B------:R-:W2:Y:S02]  /*2ed0*/  LDS.U8 R0, [UR5+0x1c] ;  /* 0x00001c05ff007984 */ /* 0x000ea40008000000 */
[----:B--2---:R-:W-:-:S13]  /*2ee0*/  ISETP.NE.AND P0, PT, R0, RZ, PT ;  /* 0x000000ff0000720c */ /* 0x004fda0003f05270 */
[----:B------:R-:W-:Y:S05]  /*2ef0*/  @P0 BRA `(.L_x_57) ;  /* 0x0000000000580947 */ /* 0x000fea0003800000 */
[----:B------:R-:W-:-:S13]  /*2f00*/  ELECT P0, URZ, PT ;  /* 0x0000000000ff782f */ /* 0x000fda0003800000 */
[----:B------:R-:W-:Y:S05]  /*2f10*/  @!P0 BRA `(.L_x_58) ;  /* 0x0000000000608947 */ /* 0x000fea0003800000 */
[----:B------:R-:W-:Y:S01]  /*2f20*/  UMOV UR4, 0x10 ;  /* 0x0000001000047882 */ /* 0x000fe20000000000 */
[----:B------:R-:W-:Y:S01]  /*2f30*/  HFMA2 R0, -RZ, RZ, 0, 5.9604644775390625e-08 ;  /* 0x00000001ff007431 */ /* 0x000fe200000001ff */
[----:B------:R-:W-:-:S03]  /*2f40*/  MOV R3, 0xffff ;  /* 0x0000ffff00037802 */ /* 0x000fc60000000f00 */
[----:B------:R-:W-:Y:S04]  /*2f50*/  DEPBAR.LE SB2, 0x36 ;  /* 0x0000ad800000791a */ /* 0x000fe80000000000 */
[----:B------:R-:W2:Y:S02]  /*2f60*/  UTCATOMSWS.FIND_AND_SET.ALIGN UP0, UR4, UR4 ;  /* 0x00000004000475e3 */ /* 0x000ea40008000800 */
[----:B--2---:R-:W-:Y:S01]  /*2f70*/  MOV R4, UR4 ;  /* 0x0000000400047c02 */ /* 0x004fe20008000f00 */
[----:B------:R-:W-:Y:S06]  /*2f80*/  BRA.U UP0, `(.L_x_59) ;  /* 0x0000000100187547 */ /* 0x000fec000b800000 */
.L_x_60:
[----:B------:R-:W-:Y:S05]  /*2f90*/  NANOSLEEP 0x64 ;  /* 0x000000640000795d */ /* 0x000fea0003800000 */
[----:B------:R-:W-:-:S05]  /*2fa0*/  UMOV UR4, 0x10 ;  /* 0x0000001000047882 */ /* 0x000fca0000000000 */
[----:B------:R-:W-:Y:S04]  /*2fb0*/  DEPBAR.LE SB2, 0x36 ;  /* 0x0000ad800000791a */ /* 0x000fe80000000000 */
[----:B------:R-:W2:Y:S02]  /*2fc0*/  UTCATOMSWS.FIND_AND_SET.ALIGN UP0, UR4, UR4 ;  /* 0x00000004000475e3 */ /* 0x000ea40008000800 */
[----:B--2---:R-:W-:Y:S01]  /*2fd0*/  MOV R4, UR4 ;  /* 0x0000000400047c02 */ /* 0x004fe20008000f00 */
[----:B------:R-:W-:Y:S05]  /*2fe0*/  BRA.U !UP0, `(.L_x_60) ;  /* 0xfffffffd08e87547 */ /* 0x000fea000b83ffff */
.L_x_59:
[-C--:B------:R-:W-:Y:S02]  /*2ff0*/  SHF.L.U32 R3, R3, R4.reuse, RZ ;  /* 0x0000000403037219 */ /* 0x080fe400000006ff */
[----:B------:R-:W-:Y:S01]  /*3000*/  SHF.L.U32 R0, R0, R4, RZ ;  /* 0x0000000400007219 */ /* 0x000fe200000006ff */
[----:B------:R-:W-:Y:S02]  /*3010*/  IMAD.SHL.U32 R4, R4, 0x20, RZ ;  /* 0x0000002004047824 */ /* 0x000fe400078e00ff */
[----:B------:R2:W-:Y:S04]  /*3020*/  ATOMS.OR RZ, [UR5+0x14], R3 ;  /* 0x00001403ffff798c */ /* 0x0005e8000b000005 */
[----:B------:R2:W-:Y:S04]  /*3030*/  ATOMS.OR RZ, [UR5+0x18], R0 ;  /* 0x00001800ffff798c */ /* 0x0005e8000b000005 */
[----:B------:R2:W-:Y:S01]  /*3040*/  STS [UR6+0x120], R4 ;  /* 0x00012004ff007988 */ /* 0x0005e20008000806 */
[----:B------:R-:W-:Y:S05]  /*3050*/  BRA `(.L_x_58) ;  /* 0x0000000000107947 */ /* 0x000fea0003800000 */
.L_x_57:
[----:B------:R-:W-:Y:S02]  /*3060*/  MOV R0, 0xffffffff ;  /* 0xffffffff00007802 */ /* 0x000fe40000000f00 */
[----:B------:R-:W-:-:S03]  /*3070*/  MOV R4, 0x30a0 ;  /* 0x000030a000047802 */ /* 0x000fc60000000f00 */
[----:B------:R2:W-:Y:S04]  /*3080*/  STS [UR6+0x120], R0 ;  /* 0x00012000ff007988 */ /* 0x0005e80008000806 */
[----:B-12--5:R-:W-:Y:S05]  /*3090*/  CALL.REL.NOINC `($__internal_1_$__cuda_sm10x_tcgen05_guardrail_trap_phase_invalid_during_alloc) ;  /* 0x0000004000187944 */ /* 0x026fea0003c00000 */
.L_x_58:
[----:B------:R-:W-:Y:S05]  /*30a0*/  WARPSYNC.ALL ;  /* 0x0000000000007948 */ /* 0x000fea0003800000 */
[----:B------:R-:W3:Y:S01]  /*30b0*/  S2UR UR4, SR_CgaCtaId ;  /* 0x00000000000479c3 */ /* 0x000ee20000008800 */
[----:B------:R-:W-:Y:S01]  /*30c0*/  UMOV UR13, 0x400 ;  /* 0x00000400000d7882 */ /* 0x000fe20000000000 */
[----:B------:R-:W-:-:S06]  /*30d0*/  NOP ;  /* 0x0000000000007918 */ /* 0x000fcc0000000000 */
[----:B------:R-:W-:Y:S06]  /*30e0*/  BAR.ARV 0x6, 0xa0 ;  /* 0x0182800000007b1d */ /* 0x000fec0000002000 */
[----:B------:R-:W4:Y:S01]  /*30f0*/  LDCU UR5, c[0x0][0x38c] ;  /* 0x00007180ff0577ac */ /* 0x000f220008000800 */
[----:B------:R-:W-:Y:S01]  /*3100*/  LOP3.LUT R2, R2, 0xffff, RZ, 0xc0, !PT ;  /* 0x0000ffff02027812 */ /* 0x000fe200078ec0ff */
[----:B------:R-:W-:Y:S01]  /*3110*/  IMAD.MOV.U32 R11, RZ, RZ, 0x1 ;  /* 0x00000001ff0b7424 */ /* 0x000fe200078e00ff */
[----:B------:R-:W-:Y:S01]  /*3120*/  CS2R R8, SRZ ;  /* 0x0000000000087805 */ /* 0x000fe2000001ff00 */
[----:B------:R-:W1:Y:S01]  /*3130*/  LDCU UR8, c[0x0][0x38c] ;  /* 0x00007180ff0877ac */ /* 0x000e620008000800 */
[----:B------:R-:W-:Y:S01]  /*3140*/  R2UR UR15, R2 ;  /* 0x00000000020f72ca */ /* 0x000fe200000e0000 */
[----:B------:R-:W-:Y:S01]  /*3150*/  IMAD.MOV.U32 R10, RZ, RZ, RZ ;  /* 0x000000ffff0a7224 */ /* 0x000fe200078e00ff */
[----:B------:R-:W-:Y:S01]  /*3160*/  UMOV UR18, URZ ;  /* 0x000000ff00127c82 */ /* 0x000fe20008000000 */
[----:B------:R-:W-:Y:S01]  /*3170*/  UMOV UR10, URZ ;  /* 0x000000ff000a7c82 */ /* 0x000fe20008000000 */
[----:B---3--:R-:W-:Y:S01]  /*3180*/  ULEA UR13, UR4, UR13, 0x18 ;  /* 0x0000000d040d7291 */ /* 0x008fe2000f8ec0ff */
[----:B------:R-:W-:Y:S01]  /*3190*/  UMOV UR20, 0x0 ;  /* 0x0000000000147882 */ /* 0x000fe20000000000 */
[----:B------:R-:W-:-:S02]  /*31a0*/  UMOV UR21, 0x41004a0 ;  /* 0x041004a000157882 */ /* 0x000fc40000000000 */
[----:B------:R-:W-:Y:S02]  /*31b0*/  UIADD3 UR6, UPT, UPT, UR13, 0x2400, URZ ;  /* 0x000024000d067890 */ /* 0x000fe4000fffe0ff */
[----:B------:R-:W-:Y:S02]  /*31c0*/  UIADD3 UR7, UPT, UPT, UR13, 0x4c00, URZ ;  /* 0x00004c000d077890 */ /* 0x000fe4000fffe0ff */
[----:B----4-:R-:W-:Y:S01]  /*31d0*/  UIADD3 UR5, UPT, UPT, UR5, 0x1f, URZ ;  /* 0x0000001f05057890 */ /* 0x010fe2000fffe0ff */
[----:B--2---:R-:W2:Y:S01]  /*31e0*/  LDS R0, [UR13+0x120] ;  /* 0x0001200dff007984 */ /* 0x004ea20008000800 */
[----:B------:R-:W-:Y:S02]  /*31f0*/  USHF.R.U32.HI UR6, URZ, 0x4, UR6 ;  /* 0x00000004ff067899 */ /* 0x000fe40008011606 */
[----:B------:R-:W-:Y:S02]  /*3200*/  USHF.R.S32.HI UR4, URZ, 0x1f, UR5 ;  /* 0x0000001fff047899 */ /* 0x000fe40008011405 */
[----:B------:R-:W-:-:S02]  /*3210*/  ULOP3.LUT UR6, UR6, 0x3fff, URZ, 0xc0, !UPT ;  /* 0x00003fff06067892 */ /* 0x000fc4000f8ec0ff */
[----:B------:R-:W-:Y:S02]  /*3220*/  ULEA.HI UR4, UR4, UR5, URZ, 0x5 ;  /* 0x0000000504047291 */ /* 0x000fe4000f8f28ff */
[----:B------:R-:W-:Y:S02]  /*3230*/  USHF.R.U32.HI UR5, URZ, 0x4, UR7 ;  /* 0x00000004ff057899 */ /* 0x000fe40008011607 */
[----:B------:R-:W-:Y:S02]  /*3240*/  USHF.R.S32.HI UR22, URZ, 0x5, UR4 ;  /* 0x00000005ff167899 */ /* 0x000fe40008011404 */
[----:B------:R-:W-:Y:S02]  /*3250*/  ULOP3.LUT UR5, UR5, 0x3fff, URZ, 0xc0, !UPT ;  /* 0x00003fff05057892 */ /* 0x000fe4000f8ec0ff */
[----:B------:R-:W-:Y:S02]  /*3260*/  UISETP.LT.AND UP0, UPT, UR22, 0x1, UPT ;  /* 0x000000011600788c */ /* 0x000fe4000bf01270 */
[----:B------:R-:W-:-:S02]  /*3270*/  ULOP3.LUT UR16, UR6, 0x10000, URZ, 0xfc, !UPT ;  /* 0x0001000006107892 */ /* 0x000fc4000f8efcff */
[----:B------:R-:W-:Y:S02]  /*3280*/  USEL UR23, UR22, 0x1, !UP0 ;  /* 0x0000000116177887 */ /* 0x000fe4000c000000 */
[----:B------:R-:W-:Y:S02]  /*3290*/  ULOP3.LUT UR17, UR5, 0x10000, URZ, 0xfc, !UPT ;  /* 0x0001000005117892 */ /* 0x000fe4000f8efcff */
[----:B------:R-:W-:Y:S02]  /*32a0*/  UIADD3 UR23, UPT, UPT, -UR23, URZ, URZ ;  /* 0x000000ff17177290 */ /* 0x000fe4000fffe1ff */
[----:B-1----:R-:W-:Y:S01]  /*32b0*/  UISETP.GE.AND UP4, UPT, UR8, 0x1, UPT ;  /* 0x000000010800788c */ /* 0x002fe2000bf86270 */
[----:B--2---:R-:W-:-:S15]  /*32c0*/  R2UR UR24, R0 ;  /* 0x00000000001872ca */ /* 0x004fde00000e0000 */
.L_x_67:
[----:B------:R-:W-:Y:S02]  /*32d0*/  LEA R0, R10, UR13, 0x3 ;  /* 0x0000000d0a007c11 */ /* 0x000fe4000f8e18ff */
[----:B------:R-:W-:Y:S02]  /*32e0*/  SHF.L.U32 R2, R9, 0x1f, RZ ;  /* 0x0000001f09027819 */ /* 0x000fe400000006ff */
[----:B------:R-:W-:Y:S01]  /*32f0*/  PLOP3.LUT P0, PT, PT, PT, UP4, 0x80, 0x8 ;  /* 0x000000000008781c */ /* 0x000fe20003f0f048 */
[----:B------:R-:W-:Y:S01]  /*3300*/  VIADD R3, R0, 0x80 ;  /* 0x0000008000037836 */ /* 0x000fe20000000000 */
[----:B-1----:R-:W1:Y:S02]  /*3310*/  SYNCS.PHASECHK.TRANS64.TRYWAIT P1, [R0+URZ+0x70], R2 ;  /* 0x00007002000075a7 */ /* 0x002e6400080211ff */
[----:B-1-3--:R-:W-:Y:S09]  /*3320*/  @!P1 BRA `(.L_x_61) ;  /* 0x0000003800409947 */ /* 0x00aff20003800000 */
.L_x_120:
[----:B------:R-:W-:Y:S01]  /*3330*/  LEA R4, R10, UR13, 0x4 ;  /* 0x0000000d0a047c11 */ /* 0x000fe2000f8e20ff */
[----:B------:R-:W-:Y:S01]  /*3340*/  @UP4 ULEA UR4, UR10, UR13, 0x3 ;  /* 0x0000000d0a044291 */ /* 0x000fe2000f8e18ff */
[----:B------:R-:W-:Y:S01]  /*3350*/  PLOP3.LUT P2, PT, PT, PT, PT, 0x80, 0x8 ;  /* 0x000000000008781c */ /* 0x000fe20003f4f070 */
[----:B------:R-:W-:Y:S01]  /*3360*/  ULEA UR19, UR18, UR13, 0x3 ;  /* 0x0000000d12137291 */ /* 0x000fe2000f8e18ff */
[----:B------:R-:W-:Y:S02]  /*3370*/  PRMT R3, RZ, 0x654, R3 ;  /* 0x00000654ff037816 */ /* 0x000fe40000000003 */
[----:B------:R-:W2:Y:S01]  /*3380*/  LDS.128 R4, [R4+0x100] ;  /* 0x0001000004047984 */ /* 0x000ea20000000c00 */
[----:B-1----:R-:W-:Y:S02]  /*3390*/  @P0 SHF.L.U32 R2, R8, 0x1f, RZ ;  /* 0x0000001f08020819 */ /* 0x002fe400000006ff */
[----:B------:R-:W-:Y:S01]  /*33a0*/  SHF.L.U32 R0, R11, 0x1f, RZ ;  /* 0x0000001f0b007819 */ /* 0x000fe200000006ff */
[----:B------:R-:W-:Y:S01]  /*33b0*/  @!PT LDS RZ, [RZ] ;  /* 0x00000000fffff984 */ /* 0x000fe20000000800 */
[----:B------:R-:W-:Y:S01]  /*33c0*/  @!PT LDS RZ, [RZ] ;  /* 0x00000000fffff984 */ /* 0x000fe20000000800 */
[----:B------:R-:W-:Y:S01]  /*33d0*/  @!PT LDS RZ, [RZ] ;  /* 0x00000000fffff984 */ /* 0x000fe20000000800 */
[----:B------:R-:W-:Y:S01]  /*33e0*/  @!PT LDS RZ, [RZ] ;  /* 0x00000000fffff984 */ /* 0x000fe20000000800 */
[----:B------:R1:W-:Y:S06]  /*33f0*/  MEMBAR.ALL.CTA ;  /* 0x0000000000007992 */ /* 0x0003ec0000008000 */
[----:B-1----:R-:W1:Y:S02]  /*3400*/  FENCE.VIEW.ASYNC.S ;  /* 0x00000000000073c6 */ /* 0x002e640000000000 */
[----:B-1----:R1:W-:Y:S01]  /*3410*/  SYNCS.ARRIVE.TRANS64.RED.A1T0 RZ, [R3+URZ], RZ ;  /* 0x000000ff03ff79a7 */ /* 0x0023e200081004ff */
[----:B------:R1:W3:Y:S01]  /*3420*/  @P0 SYNCS.PHASECHK.TRANS64.TRYWAIT P2, [UR4], R2 ;  /* 0x00000002ff0005a7 */ /* 0x0002e20008041104 */
[----:B--2---:R-:W-:Y:S01]  /*3430*/  LOP3.LUT P1, RZ, R6, 0x1, RZ, 0xc0, !PT ;  /* 0x0000000106ff7812 */ /* 0x004fe2000782c0ff */
[----:B------:R-:W2:Y:S02]  /*3440*/  SYNCS.PHASECHK.TRANS64.TRYWAIT P0, [UR19+0xb0], R0 ;  /* 0x0000b000ff0075a7 */ /* 0x000ea40008001113 */
[----:B-123--:R-:W-:Y:S10]  /*3450*/  @!P0 BRA `(.L_x_62) ;  /* 0x0000003800088947 */ /* 0x00eff40003800000 */
.L_x_122:
[----:B------:R-:W-:Y:S01]  /*3460*/  IADD3 R10, PT, PT, R10, 0x1, RZ ;  /* 0x000000010a0a7810 */ /* 0x000fe20007ffe0ff */
[----:B------:R-:W-:Y:S06]  /*3470*/  BRA.U !UP4, `(.L_x_63) ;  /* 0x000000010ca07547 */ /* 0x000fec000b800000 */
[----:B------:R-:W-:Y:S02]  /*3480*/  ULEA.HI UR4, UR18, UR18, URZ, 0x1 ;  /* 0x0000001212047291 */ /* 0x000fe4000f8f08ff */
[----:B------:R-:W-:Y:S02]  /*3490*/  UPLOP3.LUT UP2, UPT, UPT, UPT, UPT, 0x40, 0x4 ;  /* 0x000000000004789c */ /* 0x000fe40003f4e870 */
[----:B------:R-:W-:Y:S02]  /*34a0*/  USHF.L.U32 UR5, UR4, 0x5, URZ ;  /* 0x0000000504057899 */ /* 0x000fe400080006ff */
[----:B------:R-:W-:Y:S02]  /*34b0*/  ULOP3.LUT UR14, UR4, 0xffe, URZ, 0xc0, !UPT ;  /* 0x00000ffe040e7892 */ /* 0x000fe4000f8ec0ff */
[----:B------:R-:W-:Y:S02]  /*34c0*/  ULOP3.LUT UR4, UR5, 0xffffffc0, URZ, 0xc0, !UPT ;  /* 0xffffffc005047892 */ /* 0x000fe4000f8ec0ff */
[----:B------:R-:W-:-:S02]  /*34d0*/  UIADD3 UR14, UPT, UPT, -UR14, UR18, URZ ;  /* 0x000000120e0e7290 */ /* 0x000fc4000fffe1ff */
[----:B------:R-:W-:Y:S01]  /*34e0*/  UIADD3 UR4, UPT, UPT, UR24, UR4, URZ ;  /* 0x0000000418047290 */ /* 0x000fe2000fffe0ff */
[----:B------:R-:W-:Y:S01]  /*34f0*/  UMOV UR12, UR23 ;  /* 0x00000017000c7c82 */ /* 0x000fe20008000000 */
[----:B------:R-:W-:Y:S02]  /*3500*/  UMOV UR11, UR22 ;  /* 0x00000016000b7c82 */ /* 0x000fe40008000000 */
[----:B------:R-:W-:Y:S01]  /*3510*/  ULEA UR14, UR14, UR4, 0x14 ;  /* 0x000000040e0e7291 */ /* 0x000fe2000f8ea0ff */
[----:B------:R-:W-:-:S11]  /*3520*/  UMOV UR5, UR10 ;  /* 0x0000000a00057c82 */ /* 0x000fd60008000000 */
.L_x_66:
[----:B------:R-:W-:Y:S02]  /*3530*/  UIADD3 UR12, UPT, UPT, UR12, 0x1, URZ ;  /* 0x000000010c0c7890 */ /* 0x000fe4000fffe0ff */
[----:B--2---:R-:W-:Y:S02]  /*3540*/  ULEA UR6, UR5, UR13, 0x3 ;  /* 0x0000000d05067291 */ /* 0x004fe4000f8e18ff */
[----:B------:R-:W-:Y:S01]  /*3550*/  UISETP.NE.AND UP3, UPT, UR12, URZ, UPT ;  /* 0x000000ff0c00728c */ /* 0x000fe2000bf65270 */
[----:B---3--:R-:W-:Y:S10]  /*3560*/  @P2 BRA `(.L_x_64) ;  /* 0x00000000000c2947 */ /* 0x008ff40003800000 */
[----:B-1----:R-:W-:Y:S04]  /*3570*/  SHF.L.U32 R2, R8, 0x1f, RZ ;  /* 0x0000001f08027819 */ /* 0x002fe800000006ff */
[----:B------:R-:W1:Y:S02]  /*3580*/  SYNCS.PHASECHK.TRANS64.TRYWAIT P0, [UR6], R2 ;  /* 0x00000002ff0075a7 */ /* 0x000e640008001106 */
[----:B-1----:R-:W-:Y:S05]  /*3590*/  @!P0 BRA `(.L_x_65) ;  /* 0x0000003400d08947 */ /* 0x002fea0003800000 */
.L_x_64:
[----:B------:R-:W-:Y:S01]  /*35a0*/  UISETP.NE.AND UP0, UPT, UR11, 0x1, UPT ;  /* 0x000000010b00788c */ /* 0x000fe2000bf05270 */
[----:B------:R-:W-:Y:S01]  /*35b0*/  PLOP3.LUT P2, PT, PT, PT, PT, 0x80, 0x8 ;  /* 0x000000000008781c */ /* 0x000fe20003f4f070 */
[----:B------:R-:W-:Y:S02]  /*35c0*/  UIADD3 UR4, UPT, UPT, UR5, 0x1, URZ ;  /* 0x0000000105047890 */ /* 0x000fe4000fffe0ff */
[----:B------:R-:W-:Y:S02]  /*35d0*/  ULEA UR8, UR5, UR17, 0x7 ;  /* 0x0000001105087291 */ /* 0x000fe4000f8e38ff */
[----:B------:R-:W-:Y:S01]  /*35e0*/  UISETP.NE.AND UP1, UPT, UR4, 0x5, UPT ;  /* 0x000000050400788c */ /* 0x000fe2000bf25270 */
[----:B------:R-:W-:Y:S01]  /*35f0*/  PLOP3.LUT P0, PT, PT, PT, UP0, 0x80, 0x8 ;  /* 0x000000000008781c */ /* 0x000fe20003f0f008 */
[----:B------:R-:W-:Y:S02]  /*3600*/  UIADD3 UR11, UPT, UPT, UR11, -0x1, URZ ;  /* 0xffffffff0b0b7890 */ /* 0x000fe4000fffe0ff */
[----:B------:R-:W-:Y:S02]  /*3610*/  USEL UR7, URZ, 0x1, UP1 ;  /* 0x00000001ff077887 */ /* 0x000fe40008800000 */
[----:B------:R-:W-:Y:S01]  /*3620*/  USEL UR10, UR4, URZ, UP1 ;  /* 0x000000ff040a7287 */ /* 0x000fe20008800000 */
[----:B------:R-:W-:Y:S03]  /*3630*/  UMOV UR9, 0xc0004010 ;  /* 0xc000401000097882 */ /* 0x000fe60000000000 */
[----:B------:R-:W-:Y:S01]  /*3640*/  @UP0 ULEA UR4, UR10, UR13, 0x3 ;  /* 0x0000000d0a040291 */ /* 0x000fe2000f8e18ff */
[----:B------:R-:W-:Y:S01]  /*3650*/  LOP3.LUT R8, R8, UR7, RZ, 0x3c, !PT ;  /* 0x0000000708087c12 */ /* 0x000fe2000f8e3cff */
[----:B------:R-:W-:Y:S03]  /*3660*/  UMOV UR7, 0xc0004010 ;  /* 0xc000401000077882 */ /* 0x000fe60000000000 */
[----:B-1----:R-:W-:Y:S04]  /*3670*/  @P0 SHF.L.U32 R0, R8, 0x1f, RZ ;  /* 0x0000001f08000819 */ /* 0x002fe800000006ff */
[----:B------:R2:W3:Y:S01]  /*3680*/  @P0 SYNCS.PHASECHK.TRANS64.TRYWAIT P2, [UR4], R0 ;  /* 0x00000000ff0005a7 */ /* 0x0004e20008041104 */
[----:B------:R-:W-:Y:S02]  /*3690*/  UIADD3 UR4, UPT, UPT, UR6, 0x28, URZ ;  /* 0x0000002806047890 */ /* 0x000fe4000fffe0ff */
[----:B------:R-:W-:Y:S03]  /*36a0*/  ULEA UR6, UR5, UR16, 0x7 ;  /* 0x0000001005067291 */ /* 0x000fe6000f8e38ff */
[----:B------:R-:W-:Y:S06]  /*36b0*/  UMOV UR5, UR10 ;  /* 0x0000000a00057c82 */ /* 0x000fec0008000000 */
[----:B------:R2:W-:Y:S01]  /*36c0*/  UTCIMMA gdesc[UR6], gdesc[UR8], tmem[UR14], tmem[UR20], idesc[UR21], UP2 ;  /* 0x00ff1408060075ea */ /* 0x0005e2000900010e */
[----:B------:R-:W-:Y:S01]  /*36d0*/  UPLOP3.LUT UP2, UPT, UPT, UPT, UPT, 0x80, 0x8 ;  /* 0x000000000008789c */ /* 0x000fe20003f4f070 */
[----:B------:R2:W-:Y:S01]  /*36e0*/  UTCBAR.MULTICAST [UR4], URZ, UR15 ;  /* 0x000000ff040073e9 */ /* 0x0005e2000800080f */
[----:B------:R-:W-:Y:S09]  /*36f0*/  BRA.U UP3, `(.L_x_66) ;  /* 0xfffffffd038c7547 */ /* 0x000ff2000b83ffff */
.L_x_63:
[----:B--2---:R-:W-:Y:S01]  /*3700*/  UIADD3 UR4, UPT, UPT, UR18, 0x1, URZ ;  /* 0x0000000112047890 */ /* 0x004fe2000fffe0ff */
[C---:B------:R-:W-:Y:S01]  /*3710*/  ISETP.NE.AND P0, PT, R10.reuse, 0x2, PT ;  /* 0x000000020a00780c */ /* 0x040fe20003f05270 */
[----:B------:R-:W-:Y:S02]  /*3720*/  UIADD3 UR5, UPT, UPT, UR19, 0x90, URZ ;  /* 0x0000009013057890 */ /* 0x000fe4000fffe0ff */
[----:B------:R-:W-:Y:S01]  /*3730*/  UISETP.NE.AND UP0, UPT, UR4, 0x4, UPT ;  /* 0x000000040400788c */ /* 0x000fe2000bf05270 */
[----:B-1----:R-:W-:Y:S02]  /*3740*/  SEL R0, RZ, 0x1, P0 ;  /* 0x00000001ff007807 */ /* 0x002fe40000000000 */
[----:B------:R-:W-:Y:S01]  /*3750*/  SEL R10, R10, RZ, P0 ;  /* 0x000000ff0a0a7207 */ /* 0x000fe20000000000 */
[----:B------:R-:W-:Y:S01]  /*3760*/  USEL UR6, URZ, 0x1, UP0 ;  /* 0x00000001ff067887 */ /* 0x000fe20008000000 */
[----:B------:R-:W-:Y:S01]  /*3770*/  LOP3.LUT R9, R9, R0, RZ, 0x3c, !PT ;  /* 0x0000000009097212 */ /* 0x000fe200078e3cff */
[----:B------:R-:W-:Y:S01]  /*3780*/  USEL UR18, UR4, URZ, UP0 ;  /* 0x000000ff04127287 */ /* 0x000fe20008000000 */
[----:B------:R1:W-:Y:S03]  /*3790*/  UTCBAR [UR5], URZ ;  /* 0x000000ff050073e9 */ /* 0x0003e600080000ff */
[----:B------:R-:W-:Y:S01]  /*37a0*/  LOP3.LUT R11, R11, UR6, RZ, 0x3c, !PT ;  /* 0x000000060b0b7c12 */ /* 0x000fe2000f8e3cff */
[----:B------:R-:W-:Y:S07]  /*37b0*/  @P1 BRA `(.L_x_67) ;  /* 0xfffffff800c41947 */ /* 0x000fee000383ffff */
[----:B------:R-:W2:Y:S01]  /*37c0*/  S2UR UR8, SR_CgaCtaId ;  /* 0x00000000000879c3 */ /* 0x000ea20000008800 */
[----:B------:R-:W-:Y:S01]  /*37d0*/  ELECT P0, URZ, PT ;  /* 0x0000000000ff782f */ /* 0x000fe20003800000 */
[----:B------:R-:W-:Y:S01]  /*37e0*/  IMAD.MOV.U32 R0, RZ, RZ, 0x1 ;  /* 0x00000001ff007424 */ /* 0x000fe200078e00ff */
[----:B------:R-:W-:Y:S01]  /*37f0*/  UIADD3 UR13, UPT, UPT, UR13, 0xb0, URZ ;  /* 0x000000b00d0d7890 */ /* 0x000fe2000fffe0ff */
[----:B------:R-:W-:Y:S01]  /*3800*/  SHF.L.U32 R2, R11, 0x1f, RZ ;  /* 0x0000001f0b027819 */ /* 0x000fe200000006ff */
[----:B------:R-:W-:-:S03]  /*3810*/  UMOV UR4, 0x40 ;  /* 0x0000004000047882 */ /* 0x000fc60000000000 */
[----:B------:R-:W-:Y:S01]  /*3820*/  UVIRTCOUNT.DEALLOC.SMPOOL 0x80 ;  /* 0x000000800000784c */ /* 0x000fe20000000000 */
[----:B--2---:R-:W-:Y:S02]  /*3830*/  ULEA UR8, UR8, UR4, 0x18 ;  /* 0x0000000408087291 */ /* 0x004fe4000f8ec0ff */
[----:B------:R-:W-:-:S07]  /*3840*/  ULEA UR4, UR18, UR13, 0x3 ;  /* 0x0000000d12047291 */ /* 0x000fce000f8e18ff */
[----:B------:R2:W-:Y:S02]  /*3850*/  @P0 STS.U8 [UR8+0x1c], R0 ;  /* 0x00001c00ff000988 */ /* 0x0005e40008000008 */
[----:B------:R-:W4:Y:S02]  /*3860*/  SYNCS.PHASECHK.TRANS64.TRYWAIT P0, [UR4], R2 ;  /* 0x00000002ff0075a7 */ /* 0x000f240008001104 */
[----:B--2-4-:R-:W-:Y:S05]  /*3870*/  @!P0 BRA `(.L_x_68) ;  /* 0x0000003400308947 */ /* 0x014fea0003800000 */
.L_x_125:
[----:B------:R-:W-:-:S04]  /*3880*/  UIADD3 UR4, UPT, UPT, UR18, 0x1, URZ ;  /* 0x0000000112047890 */ /* 0x000fc8000fffe0ff */
[----:B------:R-:W-:-:S04]  /*3890*/  UISETP.NE.AND UP0, UPT, UR4, 0x4, UPT ;  /* 0x000000040400788c */ /* 0x000fc8000bf05270 */
[----:B------:R-:W-:Y:S02]  /*38a0*/  USEL UR6, URZ, 0x1, UP0 ;  /* 0x00000001ff067887 */ /* 0x000fe40008000000 */
[----:B------:R-:W-:-:S04]  /*38b0*/  USEL UR4, UR4, URZ, UP0 ;  /* 0x000000ff04047287 */ /* 0x000fc80008000000 */
[----:B-1----:R-:W-:Y:S01]  /*38c0*/  ULEA UR5, UR4, UR13, 0x3 ;  /* 0x0000000d04057291 */ /* 0x002fe2000f8e18ff */
[----:B--2---:R-:W-:-:S04]  /*38d0*/  LOP3.LUT R2, R11, UR6, RZ, 0x3c, !PT ;  /* 0x000000060b027c12 */ /* 0x004fc8000f8e3cff */
[----:B------:R-:W-:-:S04]  /*38e0*/  SHF.L.U32 R3, R2, 0x1f, RZ ;  /* 0x0000001f02037819 */ /* 0x000fc800000006ff */
[----:B------:R-:W1:Y:S02]  /*38f0*/  SYNCS.PHASECHK.TRANS64.TRYWAIT P0, [UR5], R3 ;  /* 0x00000003ff0075a7 */ /* 0x000e640008001105 */
[----:B-1----:R-:W-:Y:S05]  /*3900*/  @!P0 BRA `(.L_x_69) ;  /* 0x0000003400248947 */ /* 0x002fea0003800000 */
.L_x_127:
        /* <DEDUP_REMOVED lines=9> */
.L_x_129:
[----:B------:R-:W-:-:S04]  /*39a0*/  UIADD3 UR4, UPT, UPT, UR4, 0x1, URZ ;  /* 0x0000000104047890 */ /* 0x000fc8000fffe0ff */
[----:B------:R-:W-:-:S04]  /*39b0*/  UISETP.NE.AND UP0, UPT, UR4, 0x4, UPT ;  /* 0x000000040400788c */ /* 0x000fc8000bf05270 */
[----:B------:R-:W-:Y:S02]  /*39c0*/  USEL UR5, URZ, 0x1, UP0 ;  /* 0x00000001ff057887 */ /* 0x000fe40008000000 */
[----:B------:R-:W-:-:S04]  /*39d0*/  USEL UR4, UR4, URZ, UP0 ;  /* 0x000000ff04047287 */ /* 0x000fc80008000000 */
[----:B------:R-:W-:Y:S01]  /*39e0*/  ULEA UR4, UR4, UR13, 0x3 ;  /* 0x0000000d04047291 */ /* 0x000fe2000f8e18ff */
[----:B------:R-:W-:-:S04]  /*39f0*/  LOP3.LUT R2, R2, UR5, RZ, 0x3c, !PT ;  /* 0x0000000502027c12 */ /* 0x000fc8000f8e3cff */
[----:B------:R-:W-:-:S04]  /*3a00*/  SHF.L.U32 R2, R2, 0x1f, RZ ;  /* 0x0000001f02027819 */ /* 0x000fc800000006ff */
[----:B------:R-:W2:Y:S02]  /*3a10*/  SYNCS.PHASECHK.TRANS64.TRYWAIT P0, [UR4], R2 ;  /* 0x00000002ff0075a7 */ /* 0x000ea40008001104 */
[----:B--2---:R-:W-:Y:S05]  /*3a20*/  @!P0 BRA `(.L_x_71) ;  /* 0x00000034000c8947 */ /* 0x004fea0003800000 */
.L_x_131:
[----:B------:R-:W-:Y:S01]  /*3a30*/  NOP ;  /* 0x0000000000007918 */ /* 0x000fe20000000000 */
[----:B-1----:R-:W1:Y:S01]  /*3a40*/  LDS R0, [UR8+0x14] ;  /* 0x00001408ff007984 */ /* 0x002e620008000800 */
[----:B------:R-:W-:Y:S01]  /*3a50*/  ULOP3.LUT UR4, UR24, 0xffff, URZ, 0xc0, !UPT ;  /* 0x0000ffff18047892 */ /* 0x000fe2000f8ec0ff */
[----:B------:R-:W-:Y:S01]  /*3a60*/  UMOV UR5, 0xffff ;  /* 0x0000ffff00057882 */ /* 0x000fe20000000000 */
[----:B------:R-:W-:Y:S02]  /*3a70*/  UMOV UR6, 0x1 ;  /* 0x0000000100067882 */ /* 0x000fe40000000000 */
[----:B------:R-:W-:-:S04]  /*3a80*/  USHF.R.U32.HI UR4, URZ, 0x5, UR4 ;  /* 0x00000005ff047899 */ /* 0x000fc80008011604 */
[----:B------:R-:W-:Y:S02]  /*3a90*/  USHF.L.U32 UR5, UR5, UR4, URZ ;  /* 0x0000000405057299 */ /* 0x000fe400080006ff */
[----:B------:R-:W-:-:S04]  /*3aa0*/  USHF.L.U32 UR4, UR6, UR4, URZ ;  /* 0x0000000406047299 */ /* 0x000fc800080006ff */
[----:B-1----:R-:W-:-:S04]  /*3ab0*/  LOP3.LUT R0, R0, UR5, RZ, 0xc0, !PT ;  /* 0x0000000500007c12 */ /* 0x002fc8000f8ec0ff */
[----:B------:R-:W-:-:S13]  /*3ac0*/  ISETP.NE.AND P0, PT, R0, UR5, PT ;  /* 0x0000000500007c0c */ /* 0x000fda000bf05270 */
[----:B------:R-:W-:Y:S05]  /*3ad0*/  @P0 BRA `(.L_x_72) ;  /* 0x0000000000580947 */ /* 0x000fea0003800000 */
[----:B------:R-:W1:Y:S02]  /*3ae0*/  LDS R0, [UR8+0x18] ;  /* 0x00001808ff007984 */ /* 0x000e640008000800 */
[----:B-1----:R-:W-:-:S04]  /*3af0*/  LOP3.LUT R0, R0, UR4, RZ, 0xc0, !PT ;  /* 0x0000000400007c12 */ /* 0x002fc8000f8ec0ff */
[----:B------:R-:W-:-:S13]  /*3b00*/  ISETP.NE.AND P0, PT, R0, UR4, PT ;  /* 0x0000000400007c0c */ /* 0x000fda000bf05270 */
[----:B------:R-:W-:Y:S05]  /*3b10*/  @P0 BRA `(.L_x_73) ;  /* 0x00000000003c0947 */ /* 0x000fea0003800000 */
[----:B------:R-:W1:Y:S01]  /*3b20*/  S2R R2, SR_LANEID ;  /* 0x0000000000027919 */ /* 0x000e620000000000 */
[----:B------:R-:W-:-:S06]  /*3b30*/  ULOP3.LUT UR5, URZ, UR5, URZ, 0x33, !UPT ;  /* 0x00000005ff057292 */ /* 0x000fcc000f8e33ff */
[----:B------:R-:W-:-:S04]  /*3b40*/  IMAD.U32 R0, RZ, RZ, UR5 ;  /* 0x00000005ff007e24 */ /* 0x000fc8000f8e00ff */
[----:B------:R2:W4:Y:S02]  /*3b50*/  REDUX UR7, R0 ;  /* 0x00000000000773c4 */ /* 0x0005240000000000 */
[----:B------:R1:W-:Y:S01]  /*3b60*/  UTCATOMSWS.AND URZ, UR5 ;  /* 0x0000000500ff79e3 */ /* 0x0003e20008000000 */
[----:B--2---:R-:W-:Y:S01]  /*3b70*/  LOP3.LUT R0, RZ, UR4, RZ, 0x33, !PT ;  /* 0x00000004ff007c12 */ /* 0x004fe2000f8e33ff */
[----:B------:R-:W-:Y:S02]  /*3b80*/  VOTEU.ANY UR4, UPT, PT ;  /* 0x0000000000047886 */ /* 0x000fe400038e0100 */
[----:B------:R-:W-:Y:S02]  /*3b90*/  UFLO.U32 UR4, UR4 ;  /* 0x00000004000472bd */ /* 0x000fe400080e0000 */
[----:B------:R-:W2:Y:S04]  /*3ba0*/  REDUX UR6, R0 ;  /* 0x00000000000673c4 */ /* 0x000ea80000000000 */
[----:B-1----:R-:W-:-:S02]  /*3bb0*/  ISETP.EQ.U32.AND P0, PT, R2, UR4, PT ;  /* 0x0000000402007c0c */ /* 0x002fc4000bf02070 */
[----:B----4-:R-:W-:-:S11]  /*3bc0*/  MOV R2, UR7 ;  /* 0x0000000700027c02 */ /* 0x010fd60008000f00 */
[----:B------:R1:W-:Y:S01]  /*3bd0*/  @P0 ATOMS.AND RZ, [UR8+0x14], R2 ;  /* 0x00001402ffff098c */ /* 0x0003e2000a800008 */
[----:B--2---:R-:W-:-:S05]  /*3be0*/  IMAD.U32 R0, RZ, RZ, UR6 ;  /* 0x00000006ff007e24 */ /* 0x004fca000f8e00ff */
[----:B------:R1:W-:Y:S01]  /*3bf0*/  @P0 ATOMS.AND RZ, [UR8+0x18], R0 ;  /* 0x00001800ffff098c */ /* 0x0003e2000a800008 */
[----:B------:R-:W-:Y:S05]  /*3c00*/  BRA `(.L_x_74) ;  /* 0x0000000000147947 */ /* 0x000fea0003800000 */
.L_x_73:
[----:B------:R-:W-:Y:S02]  /*3c10*/  MOV R2, 0x3c30 ;  /* 0x00003c3000027802 */ /* 0x000fe40000000f00 */
[----:B---3-5:R-:W-:Y:S05]  /*3c20*/  CALL.REL.NOINC `($__internal_0_$__cuda_sm10x_tcgen05_guardrail_trap_col_being_dealloced_not_returned_by_alloc) ;  /* 0x0000003400287944 */ /* 0x028fea0003c00000 */
[----:B------:R-:W-:Y:S05]  /*3c30*/  BRA `(.L_x_74) ;  /* 0x0000000000087947 */ /* 0x000fea0003800000 */
.L_x_72:
[----:B------:R-:W-:Y:S02]  /*3c40*/  MOV R2, 0x3c60 ;  /* 0x00003c6000027802 */ /* 0x000fe40000000f00 */
[----:B---3-5:R-:W-:Y:S05]  /*3c50*/  CALL.REL.NOINC `($__internal_2_$__cuda_sm10x_tcgen05_guardrail_trap_unallocated_columns_being_dealloced) ;  /* 0x0000003400347944 */ /* 0x028fea0003c00000 */
.L_x_74:
[----:B------:R-:W-:Y:S01]  /*3c60*/  NOP ;  /* 0x0000000000007918 */ /* 0x000fe20000000000 */
[----:B------:R-:W-:Y:S05]  /*3c70*/  EXIT ;  /* 0x000000000000794d */ /* 0x000fea0003800000 */
.L_x_56:
[----:B------:R-:W-:-:S09]  /*3c80*/  UISETP.NE.OR UP0, UPT, UR18, 0x3, !UP3 ;  /* 0x000000031200788c */ /* 0x000fd2000df05670 */
[----:B------:R-:W-:Y:S05]  /*3c90*/  BRA.U UP0, `(.L_x_75) ;  /* 0x0000000d00347547 */ /* 0x000fea000b800000 */
[----:B------:R-:W2:Y:S01]  /*3ca0*/  LDCU.64 UR4, c[0x0][0x888] ;  /* 0x00011100ff0477ac */ /* 0x000ea20008000a00 */
[----:B------:R-:W3:Y:S01]  /*3cb0*/  LDC.64 R12, c[0x0][0x348] ;  /* 0x0000d200ff0c7b82 */ /* 0x000ee20000000a00 */
[----:B------:R-:W-:Y:S02]  /*3cc0*/  HFMA2 R9, -RZ, RZ, 0, 0 ;  /* 0x00000000ff097431 */ /* 0x000fe400000001ff */
[----:B------:R-:W-:Y:S01]  /*3cd0*/  IMAD.MOV.U32 R11, RZ, RZ, 0x1 ;  /* 0x00000001ff0b7424 */ /* 0x000fe200078e00ff */
[----:B------:R-:W4:Y:S01]  /*3ce0*/  LDCU UR33, c[0x0][0x370] ;  /* 0x00006e00ff2177ac */ /* 0x000f220008000800 */
[----:B------:R-:W-:Y:S01]  /*3cf0*/  IMAD.MOV.U32 R10, RZ, RZ, RZ ;  /* 0x000000ffff0a7224 */ /* 0x000fe200078e00ff */
[----:B------:R-:W-:Y:S01]  /*3d00*/  MOV R3, 0x1000 ;  /* 0x0000100000037802 */ /* 0x000fe20000000f00 */
[----:B------:R-:W4:Y:S01]  /*3d10*/  LDCU.128 UR28, c[0x0][0xb10] ;  /* 0x00016200ff1c77ac */ /* 0x000f220008000c00 */
[----:B------:R-:W1:Y:S01]  /*3d20*/  LDCU UR32, c[0x0][0x374] ;  /* 0x00006e80ff2077ac */ /* 0x000e620008000800 */
[----:B------:R-:W1:Y:S01]  /*3d30*/  LDCU.64 UR26, c[0x0][0x890] ;  /* 0x00011200ff1a77ac */ /* 0x000e620008000a00 */
[----:B--2---:R-:W-:Y:S01]  /*3d40*/  UISETP.NE.U32.AND UP0, UPT, UR4, URZ, UPT ;  /* 0x000000ff0400728c */ /* 0x004fe2000bf05070 */
[----:B------:R-:W2:Y:S01]  /*3d50*/  LDCU UR16, c[0x0][0xb0c] ;  /* 0x00016180ff1077ac */ /* 0x000ea20008000800 */
[----:B------:R-:W3:Y:S01]  /*3d60*/  LDCU UR38, c[0x0][0xb20] ;  /* 0x00016400ff2677ac */ /* 0x000ee20008000800 */
[----:B------:R-:W3:Y:S01]  /*3d70*/  LDCU UR4, c[0x0][0xb30] ;  /* 0x00016600ff0477ac */ /* 0x000ee20008000800 */
[----:B------:R-:W-:Y:S01]  /*3d80*/  UMOV UR17, 0x400 ;  /* 0x0000040000117882 */ /* 0x000fe20000000000 */
[----:B----4-:R-:W-:-:S02]  /*3d90*/  UIMAD.WIDE.U32 UR6, UR33, UR28, URZ ;  /* 0x0000001c210672a5 */ /* 0x010fc4000f8e00ff */
[----:B-1----:R-:W-:Y:S02]  /*3da0*/  UIMAD.WIDE.U32 UR8, UR32, UR31, URZ ;  /* 0x0000001f200872a5 */ /* 0x002fe4000f8e00ff */
[----:B------:R-:W-:Y:S02]  /*3db0*/  ULEA UR17, UR48, UR17, 0x18 ;  /* 0x0000001130117291 */ /* 0x000fe4000f8ec0ff */
[----:B------:R-:W-:Y:S02]  /*3dc0*/  USEL UR37, URZ, 0x1, UP5 ;  /* 0x00000001ff257887 */ /* 0x000fe4000a800000 */
[----:B------:R-:W-:Y:S02]  /*3dd0*/  UISETP.NE.AND.EX UP5, UPT, UR5, URZ, UPT, UP0 ;  /* 0x000000ff0500728c */ /* 0x000fe4000bfa5300 */
[----:B------:R-:W-:Y:S02]  /*3de0*/  UISETP.NE.U32.AND UP6, UPT, UR26, URZ, UPT ;  /* 0x000000ff1a00728c */ /* 0x000fe4000bfc5070 */
[----:B------:R-:W-:-:S02]  /*3df0*/  UIADD3 UR5, UPT, UPT, UR17, 0x50, URZ ;  /* 0x0000005011057890 */ /* 0x000fc4000fffe0ff */
[----:B------:R-:W-:Y:S01]  /*3e00*/  UISETP.NE.AND UP0, UPT, UR42, 0x1, UPT ;  /* 0x000000012a00788c */ /* 0x000fe2000bf05270 */
[----:B------:R-:W-:Y:S01]  /*3e10*/  UMOV UR35, UR7 ;  /* 0x0000000700237c82 */ /* 0x000fe20008000000 */
[----:B------:R-:W-:Y:S01]  /*3e20*/  UMOV UR34, UR9 ;  /* 0x0000000900227c82 */ /* 0x000fe20008000000 */
[----:B--2---:R-:W-:Y:S02]  /*3e30*/  UISETP.NE.AND UP0, UPT, UR16, 0x1, UPT ;  /* 0x000000011000788c */ /* 0x004fe4000bf05270 */
[----:B------:R-:W-:Y:S02]  /*3e40*/  UPLOP3.LUT UP4, UPT, UPT, UPT, UPT, 0x40, 0x4 ;  /* 0x000000000004789c */ /* 0x000fe40003f8e870 */
[----:B------:R-:W-:Y:S01]  /*3e50*/  UISETP.GE.AND UP2, UPT, UR42, 0x1, UPT ;  /* 0x000000012a00788c */ /* 0x000fe2000bf46270 */
[----:B------:R-:W1:Y:S01]  /*3e60*/  LDCU.64 UR14, c[0x0][0xb28] ;  /* 0x00016500ff0e77ac */ /* 0x000e620008000a00 */
[----:B------:R-:W-:Y:S02]  /*3e70*/  UISETP.NE.AND.EX UP6, UPT, UR27, URZ, UPT, UP6 ;  /* 0x000000ff1b00728c */ /* 0x000fe4000bfc5360 */
[----:B------:R-:W-:-:S02]  /*3e80*/  UPRMT UR48, UR48, 0x654, UR5 ;  /* 0x0000065430307896 */ /* 0x000fc40008000005 */
[----:B------:R-:W-:Y:S02]  /*3e90*/  USHF.R.U32.HI UR35, URZ, UR29, UR35 ;  /* 0x0000001dff237299 */ /* 0x000fe40008011623 */
[----:B---3--:R-:W-:Y:S02]  /*3ea0*/  USHF.R.U32.HI UR34, URZ, UR38, UR34 ;  /* 0x00000026ff227299 */ /* 0x008fe40008011622 */
[----:B------:R-:W-:Y:S02]  /*3eb0*/  UISETP.NE.AND UP0, UPT, UR30, 0x1, UPT ;  /* 0x000000011e00788c */ /* 0x000fe4000bf05270 */
[----:B------:R-:W-:-:S11]  /*3ec0*/  UISETP.NE.AND UP3, UPT, UR4, 0x1, UPT ;  /* 0x000000010400788c */ /* 0x000fd6000bf65270 */
.L_x_83:
[C---:B------:R-:W-:Y:S02]  /*3ed0*/  LEA R8, R10.reuse, UR17, 0x3 ;  /* 0x000000110a087c11 */ /* 0x040fe4000f8e18ff */
[----:B------:R-:W-:Y:S02]  /*3ee0*/  SHF.L.U32 R0, R9, 0x1f, RZ ;  /* 0x0000001f09007819 */ /* 0x000fe400000006ff */
[----:B------:R-:W-:Y:S02]  /*3ef0*/  LEA R4, R10, UR17, 0x4 ;  /* 0x000000110a047c11 */ /* 0x000fe4000f8e20ff */
[----:B--2---:R-:W2:Y:S02]  /*3f00*/  SYNCS.PHASECHK.TRANS64.TRYWAIT P0, [R8+URZ+0x70], R0 ;  /* 0x00007000080075a7 */ /* 0x004ea400080011ff */
[----:B--2---:R-:W-:Y:S05]  /*3f10*/  @!P0 BRA `(.L_x_76) ;  /* 0x0000002c00e88947 */ /* 0x004fea0003800000 */
.L_x_132:
[----:B------:R-:W3:Y:S01]  /*3f20*/  LDS.128 R4, [R4+0x100] ;  /* 0x0001000004047984 */ /* 0x000ee20000000c00 */
[----:B------:R-:W-:Y:S01]  /*3f30*/  UISETP.GE.AND UP0, UPT, UR42, 0x1, UPT ;  /* 0x000000012a00788c */ /* 0x000fe2000bf06270 */
[----:B------:R-:W-:Y:S01]  /*3f40*/  @!PT LDS RZ, [RZ] ;  /* 0x00000000fffff984 */ /* 0x000fe20000000800 */
[----:B------:R-:W-:Y:S01]  /*3f50*/  @!PT LDS RZ, [RZ] ;  /* 0x00000000fffff984 */ /* 0x000fe20000000800 */
[----:B------:R-:W-:Y:S01]  /*3f60*/  @!PT LDS RZ, [RZ] ;  /* 0x00000000fffff984 */ /* 0x000fe20000000800 */
[----:B------:R-:W-:Y:S01]  /*3f70*/  @!PT LDS RZ, [RZ] ;  /* 0x00000000fffff984 */ /* 0x000fe20000000800 */
[----:B------:R4:W-:Y:S06]  /*3f80*/  MEMBAR.ALL.CTA ;  /* 0x0000000000007992 */ /* 0x0009ec0000008000 */
[----:B----4-:R-:W4:Y:S01]  /*3f90*/  FENCE.VIEW.ASYNC.S ;  /* 0x00000000000073c6 */ /* 0x010f220000000000 */
[----:B---3--:R-:W-:Y:S11]  /*3fa0*/  LOP3.LUT P0, RZ, R6, 0x1, RZ, 0xc0, !PT ;  /* 0x0000000106ff7812 */ /* 0x008ff6000780c0ff */
[----:B------:R-:W-:Y:S02]  /*3fb0*/  @!UPT UIADD3 URZ, UPT, UPT, URZ, URZ, URZ ;  /* 0x000000fffffff290 */ /* 0x000fe4000fffe0ff */
[----:B----4-:R-:W-:Y:S01]  /*3fc0*/  VOTEU.ANY UP2, P0 ;  /* 0x0000000000ff7886 */ /* 0x010fe20000040100 */
[----:B------:R-:W-:Y:S11]  /*3fd0*/  PLOP3.LUT P0, PT, PT, PT, UP2, 0x80, 0x8 ;  /* 0x000000000008781c */ /* 0x000ff60003f0f028 */
[----:B------:R-:W-:Y:S02]  /*3fe0*/  @!UPT UIADD3 URZ, UPT, UPT, URZ, URZ, URZ ;  /* 0x000000fffffff290 */ /* 0x000fe4000fffe0ff */
[----:B--2---:R-:W-:Y:S02]  /*3ff0*/  @P0 SHF.R.U32.HI R0, RZ, 0x10, R5 ;  /* 0x00000010ff000819 */ /* 0x004fe40000011605 */
[----:B------:R-:W-:Y:S02]  /*4000*/  @P0 MOV R2, R4 ;  /* 0x0000000400020202 */ /* 0x000fe40000000f00 */
[----:B------:R-:W-:Y:S01]  /*4010*/  @P0 R2UR UR4, R0 ;  /* 0x00000000000402ca */ /* 0x000fe200000e0000 */
[----:B------:R-:W-:Y:S01]  /*4020*/  VIADD R0, R8, 0x80 ;  /* 0x0000008008007836 */ /* 0x000fe20000000000 */
[----:B------:R-:W-:Y:S02]  /*4030*/  @P0 LOP3.LUT R4, R5, 0xffff, RZ, 0xc0, !PT ;  /* 0x0000ffff05040812 */ /* 0x000fe400078ec0ff */
[----:B------:R-:W-:Y:S02]  /*4040*/  @P0 R2UR UR6, R2 ;  /* 0x00000000020602ca */ /* 0x000fe400000e0000 */
[----:B------:R-:W-:Y:S02]  /*4050*/  PRMT R0, RZ, 0x654, R0 ;  /* 0x00000654ff007816 */ /* 0x000fe40000000000 */
[----:B------:R-:W-:Y:S02]  /*4060*/  @P0 R2UR UR5, R4 ;  /* 0x00000000040502ca */ /* 0x000fe400000e0000 */
[----:B------:R2:W-:Y:S03]  /*4070*/  SYNCS.ARRIVE.TRANS64.RED.A1T0 RZ, [R0+URZ], RZ ;  /* 0x000000ff00ff79a7 */ /* 0x0005e600081004ff */
[----:B------:R-:W-:Y:S04]  /*4080*/  @UP2 UMOV UR25, UR4 ;  /* 0x0000000400192c82 */ /* 0x000fe80008000000 */
[----:B------:R-:W-:Y:S04]  /*4090*/  @UP2 UMOV UR13, UR6 ;  /* 0x00000006000d2c82 */ /* 0x000fe80008000000 */
[----:B------:R-:W-:Y:S01]  /*40a0*/  @UP2 UMOV UR7, UR5 ;  /* 0x0000000500072c82 */ /* 0x000fe20008000000 */
[----:B------:R-:W-:Y:S05]  /*40b0*/  BRA.U !UP0, `(.L_x_77) ;  /* 0x0000000108c07547 */ /* 0x000fea000b800000 */
[----:B------:R-:W-:Y:S02]  /*40c0*/  UIMAD.WIDE.U32 UR10, UR7, UR31, URZ ;  /* 0x0000001f070a72a5 */ /* 0x000fe4000f8e00ff */
[----:B------:R-:W-:Y:S02]  /*40d0*/  UP2UR UR12, UPR, URZ, 0x4 ;  /* 0x00000004ff0c7883 */ /* 0x000fe40008000000 */
[----:B------:R-:W-:Y:S02]  /*40e0*/  UISETP.NE.AND UP2, UPT, UR30, 0x1, UPT ;  /* 0x000000011e00788c */ /* 0x000fe4000bf45270 */
[----:B------:R-:W-:Y:S02]  /*40f0*/  UIMAD.WIDE.U32 UR18, UR13, UR28, URZ ;  /* 0x0000001c0d1272a5 */ /* 0x000fe4000f8e00ff */
[----:B------:R-:W-:Y:S02]  /*4100*/  USEL UR4, UR32, UR34, !UP2 ;  /* 0x0000002220047287 */ /* 0x000fe4000d000000 */
[----:B------:R-:W-:Y:S02]  /*4110*/  UISETP.NE.AND UP0, UPT, UR16, 0x1, UPT ;  /* 0x000000011000788c */ /* 0x000fe4000bf05270 */
[----:B------:R-:W-:Y:S02]  /*4120*/  UP2UR UR24, UPR, URZ, 0x2 ;  /* 0x00000002ff187883 */ /* 0x000fe40008000000 */
[----:B------:R-:W-:Y:S02]  /*4130*/  UISETP.NE.AND UP1, UPT, UR42, 0x1, UPT ;  /* 0x000000012a00788c */ /* 0x000fe4000bf25270 */
[----:B-1----:R-:W-:Y:S02]  /*4140*/  UIMAD.WIDE.U32 UR20, UR4, UR14, URZ ;  /* 0x0000000e041472a5 */ /* 0x002fe4000f8e00ff */
[----:B------:R-:W-:Y:S01]  /*4150*/  USEL UR8, UR33, UR35, !UP0 ;  /* 0x0000002321087287 */ /* 0x000fe2000c000000 */
[----:B------:R-:W-:Y:S02]  /*4160*/  UMOV UR5, UR11 ;  /* 0x0000000b00057c82 */ /* 0x000fe40008000000 */
[----:B------:R-:W-:Y:S02]  /*4170*/  USHF.R.U32.HI UR6, URZ, UR38, UR5 ;  /* 0x00000026ff067299 */ /* 0x000fe40008011605 */
[----:B------:R-:W-:Y:S02]  /*4180*/  UIMAD.WIDE.U32 UR22, UR8, UR14, URZ ;  /* 0x0000000e081672a5 */ /* 0x000fe4000f8e00ff */
[----:B------:R-:W-:Y:S02]  /*4190*/  USEL UR6, UR7, UR6, !UP2 ;  /* 0x0000000607067287 */ /* 0x000fe4000d000000 */
[----:B------:R-:W-:Y:S02]  /*41a0*/  UISETP.NE.AND UP2, UPT, UR12, URZ, UPT ;  /* 0x000000ff0c00728c */ /* 0x000fe4000bf45270 */
[----:B------:R-:W-:Y:S01]  /*41b0*/  UIMAD.WIDE.U32 UR10, UR6, UR14, URZ ;  /* 0x0000000e060a72a5 */ /* 0x000fe2000f8e00ff */
[----:B------:R-:W-:Y:S02]  /*41c0*/  UMOV UR5, UR19 ;  /* 0x0000001300057c82 */ /* 0x000fe40008000000 */
[----:B------:R-:W-:Y:S03]  /*41d0*/  USHF.R.U32.HI UR9, URZ, UR29, UR5 ;  /* 0x0000001dff097299 */ /* 0x000fe60008011605 */
[----:B------:R-:W-:Y:S02]  /*41e0*/  UMOV UR5, UR21 ;  /* 0x0000001500057c82 */ /* 0x000fe40008000000 */
[----:B------:R-:W-:Y:S03]  /*41f0*/  @UP1 USHF.R.U32.HI UR4, URZ, UR15, UR5 ;  /* 0x0000000fff041299 */ /* 0x000fe60008011605 */
[----:B------:R-:W-:Y:S01]  /*4200*/  UMOV UR5, UR23 ;  /* 0x0000001700057c82 */ /* 0x000fe20008000000 */
[----:B------:R-:W-:Y:S02]  /*4210*/  UIMAD UR4, UR42, UR4, URZ ;  /* 0x000000042a0472a4 */ /* 0x000fe4000f8e02ff */
[----:B------:R-:W-:Y:S02]  /*4220*/  @UP1 USHF.R.U32.HI UR8, URZ, UR15, UR5 ;  /* 0x0000000fff081299 */ /* 0x000fe40008011605 */
[----:B------:R-:W-:Y:S02]  /*4230*/  USEL UR5, UR13, UR9, !UP0 ;  /* 0x000000090d057287 */ /* 0x000fe4000c000000 */
[----:B------:R-:W-:Y:S02]  /*4240*/  UIMAD UR9, UR42, UR8, URZ ;  /* 0x000000082a0972a4 */ /* 0x000fe4000f8e02ff */
[----:B------:R-:W-:Y:S03]  /*4250*/  UISETP.GE.AND UP0, UPT, UR6, UR4, UPT ;  /* 0x000000040600728c */ /* 0x000fe6000bf06270 */
[----:B------:R-:W-:Y:S01]  /*4260*/  UMOV UR4, UR11 ;  /* 0x0000000b00047c82 */ /* 0x000fe20008000000 */
[----:B------:R-:W-:Y:S02]  /*4270*/  UISETP.GE.OR UP0, UPT, UR5, UR9, UP0 ;  /* 0x000000090500728c */ /* 0x000fe40008706670 */
[----:B------:R-:W-:Y:S02]  /*4280*/  USHF.R.U32.HI UR4, URZ, UR15, UR4 ;  /* 0x0000000fff047299 */ /* 0x000fe40008011604 */
[----:B------:R-:W-:Y:S02]  /*4290*/  UIMAD.WIDE.U32 UR10, UR5, UR14, URZ ;  /* 0x0000000e050a72a5 */ /* 0x000fe4000f8e00ff */
[----:B------:R-:W-:Y:S04]  /*42a0*/  USEL UR12, UR6, UR4, !UP1 ;  /* 0x00000004060c7287 */ /* 0x000fe8000c800000 */
[----:B------:R-:W-:Y:S01]  /*42b0*/  UIADD3 UR9, UPT, UPT, -UR12, URZ, URZ ;  /* 0x000000ff0c097290 */ /* 0x000fe2000fffe1ff */
[----:B------:R-:W-:Y:S02]  /*42c0*/  @!UP0 UMOV UR4, UR11 ;  /* 0x0000000b00048c82 */ /* 0x000fe40008000000 */
[----:B------:R-:W-:Y:S02]  /*42d0*/  @!UP0 USHF.R.U32.HI UR4, URZ, UR15, UR4 ;  /* 0x0000000fff048299 */ /* 0x000fe40008011604 */
[----:B------:R-:W-:Y:S02]  /*42e0*/  UIMAD UR9, UR42, UR9, UR6 ;  /* 0x000000092a0972a4 */ /* 0x000fe4000f8e0206 */
[----:B------:R-:W-:Y:S02]  /*42f0*/  @!UP0 USEL UR4, UR5, UR4, !UP1 ;  /* 0x0000000405048287 */ /* 0x000fe4000c800000 */
[----:B------:R-:W-:Y:S02]  /*4300*/  UISETP.NE.AND UP1, UPT, UR24, URZ, UPT ;  /* 0x000000ff1800728c */ /* 0x000fe4000bf25270 */
[----:B------:R-:W-:Y:S02]  /*4310*/  @!UP0 UIMAD UR9, UR8, UR9, UR4 ;  /* 0x00000009080982a4 */ /* 0x000fe4000f8e0204 */
[----:B------:R-:W-:Y:S02]  /*4320*/  @!UP0 UIADD3 UR10, UPT, UPT, UR12, -UR4, URZ ;  /* 0x800000040c0a8290 */ /* 0x000fe4000fffe0ff */
[----:B------:R-:W-:Y:S02]  /*4330*/  UIADD3 UR4, UPT, UPT, -UR5, URZ, URZ ;  /* 0x000000ff05047290 */ /* 0x000fe4000fffe1ff */
[----:B------:R-:W-:Y:S02]  /*4340*/  UIADD3 UR8, UPT, UPT, -UR6, URZ, URZ ;  /* 0x000000ff06087290 */ /* 0x000fe4000fffe1ff */
[----:B------:R-:W-:Y:S02]  /*4350*/  @!UP0 UIMAD UR6, UR10, UR42, UR5 ;  /* 0x0000002a0a0682a4 */ /* 0x000fe4000f8e0205 */
[----:B------:R-:W-:Y:S02]  /*4360*/  UIMAD UR13, UR16, UR4, UR13 ;  /* 0x00000004100d72a4 */ /* 0x000fe4000f8e020d */
[----:B------:R-:W-:Y:S01]  /*4370*/  UIMAD UR7, UR30, UR8, UR7 ;  /* 0x000000081e0772a4 */ /* 0x000fe2000f8e0207 */
[----:B------:R-:W-:Y:S02]  /*4380*/  @!UP0 UMOV UR5, UR9 ;  /* 0x0000000900058c82 */ /* 0x000fe40008000000 */
[----:B------:R-:W-:Y:S02]  /*4390*/  UIMAD UR13, UR5, UR16, UR13 ;  /* 0x00000010050d72a4 */ /* 0x000fe4000f8e020d */
[----:B------:R-:W-:Y:S11]  /*43a0*/  UIMAD UR7, UR6, UR30, UR7 ;  /* 0x0000001e060772a4 */ /* 0x000ff6000f8e0207 */
[----:B------:R-:W-:Y:S01]  /*43b0*/  @!UPT UIADD3 URZ, UPT, UPT, URZ, URZ, URZ ;  /* 0x000000fffffff290 */ /* 0x000fe2000fffe0ff */
.L_x_77:
[----:B------:R-:W3:Y:S01]  /*43c0*/  @!UP3 LDCU.128 UR20, c[0x0][0xb10] ;  /* 0x00016200ff14b7ac */ /* 0x000ee20008000c00 */
[----:B------:R-:W-:Y:S02]  /*43d0*/  ISETP.NE.U32.AND P0, PT, RZ, UR26, PT ;  /* 0x0000001aff007c0c */ /* 0x000fe4000bf05070 */
[----:B------:R-:W-:Y:S02]  /*43e0*/  SHF.L.U32 R2, R11, 0x1f, RZ ;  /* 0x0000001f0b027819 */ /* 0x000fe400000006ff */
[----:B------:R-:W-:Y:S01]  /*43f0*/  ISETP.NE.AND.EX P0, PT, RZ, UR27, PT, P0 ;  /* 0x0000001bff007c0c */ /* 0x000fe2000bf05300 */
[----:B------:R-:W4:Y:S01]  /*4400*/  @!UP3 LDCU UR5, c[0x0][0xb0c] ;  /* 0x00016180ff05b7ac */ /* 0x000f220008000800 */
[----:B---3--:R-:W-:Y:S07]  /*4410*/  UIMAD.WIDE.U32 UR8, UR13, UR20, URZ ;  /* 0x000000140d0872a5 */ /* 0x008fee000f8e00ff */
[----:B------:R-:W-:Y:S01]  /*4420*/  @!UP3 UMOV UR4, UR9 ;  /* 0x000000090004bc82 */ /* 0x000fe20008000000 */
[----:B----4-:R-:W-:Y:S02]  /*4430*/  @!UP3 UISETP.NE.AND UP0, UPT, UR5, 0x1, UPT ;  /* 0x000000010500b88c */ /* 0x010fe4000bf05270 */
[----:B------:R-:W-:Y:S02]  /*4440*/  @!UP3 USHF.R.U32.HI UR4, URZ, UR21, UR4 ;  /* 0x00000015ff04b299 */ /* 0x000fe40008011604 */
[----:B------:R-:W-:Y:S02]  /*4450*/  UIMAD.WIDE.U32 UR8, UR7, UR23, URZ ;  /* 0x00000017070872a5 */ /* 0x000fe4000f8e00ff */
[----:B------:R-:W-:Y:S02]  /*4460*/  @!UP3 USEL UR10, UR13, UR4, !UP0 ;  /* 0x000000040d0ab287 */ /* 0x000fe4000c000000 */
[----:B------:R-:W-:Y:S03]  /*4470*/  @!UP3 UISETP.NE.AND UP0, UPT, UR22, 0x1, UPT ;  /* 0x000000011600b88c */ /* 0x000fe6000bf05270 */
[----:B------:R-:W-:Y:S02]  /*4480*/  @!UP3 UMOV UR6, UR9 ;  /* 0x000000090006bc82 */ /* 0x000fe40008000000 */
[----:B------:R-:W3:Y:S02]  /*4490*/  @!UP3 LDCU UR4, c[0x0][0xb20] ;  /* 0x00016400ff04b7ac */ /* 0x000ee40008000800 */
[----:B---3--:R-:W-:Y:S04]  /*44a0*/  @!UP3 USHF.R.U32.HI UR6, URZ, UR4, UR6 ;  /* 0x00000004ff06b299 */ /* 0x008fe80008011606 */
[----:B------:R-:W-:Y:S04]  /*44b0*/  @!UP3 USEL UR6, UR7, UR6, !UP0 ;  /* 0x000000060706b287 */ /* 0x000fe8000c000000 */
[----:B------:R-:W-:Y:S02]  /*44c0*/  @!UP3 UIADD3 UR4, UPT, UPT, -UR10, UR6, URZ ;  /* 0x000000060a04b290 */ /* 0x000fe4000fffe1ff */
[----:B------:R-:W-:Y:S02]  /*44d0*/  @!UP3 UIADD3 UR6, UPT, UPT, UR10, -UR6, URZ ;  /* 0x800000060a06b290 */ /* 0x000fe4000fffe0ff */
[----:B------:R-:W-:Y:S02]  /*44e0*/  @!UP3 UIMAD UR13, UR4, UR5, UR13 ;  /* 0x00000005040db2a4 */ /* 0x000fe4000f8e020d */
[----:B------:R-:W-:Y:S01]  /*44f0*/  @!UP3 UIMAD UR7, UR6, UR22, UR7 ;  /* 0x000000160607b2a4 */ /* 0x000fe2000f8e0207 */
[----:B------:R-:W-:Y:S11]  /*4500*/  BRA.U UP4, `(.L_x_78) ;  /* 0x0000000104107547 */ /* 0x000ff6000b800000 */
[----:B------:R-:W-:Y:S04]  /*4510*/  MOV R4, UR37 ;  /* 0x0000002500047c02 */ /* 0x000fe80008000f00 */
[----:B------:R-:W-:Y:S04]  /*4520*/  SHF.L.U32 R4, R4, 0x1f, RZ ;  /* 0x0000001f04047819 */ /* 0x000fe800000006ff */
[----:B------:R-:W3:Y:S02]  /*4530*/  SYNCS.PHASECHK.TRANS64.TRYWAIT P1, [UR17+0x68], R4 ;  /* 0x00006804ff0075a7 */ /* 0x000ee40008021111 */
[----:B---3--:R-:W-:Y:S05]  /*4540*/  @!P1 BRA `(.L_x_79) ;  /* 0x0000002800709947 */ /* 0x008fea0003800000 */
.L_x_78:
[----:B------:R-:W-:Y:S05]  /*4550*/  BRA.U !UP6, `(.L_x_80) ;  /* 0x000000010e387547 */ /* 0x000fea000b800000 */
[----:B------:R-:W-:Y:S01]  /*4560*/  UPLOP3.LUT UP1, UPT, UPT, UPT, UP5, 0x80, 0x8 ;  /* 0x000000000008789c */ /* 0x000fe20003f2f050 */
[----:B--2---:R-:W-:Y:S01]  /*4570*/  HFMA2 R0, -RZ, RZ, 0, 5.9604644775390625e-08 ;  /* 0x00000001ff007431 */ /* 0x004fe200000001ff */
[----:B------:R-:W2:Y:S01]  /*4580*/  LDCU.64 UR8, c[0x0][0x358] ;  /* 0x00006b00ff0877ac */ /* 0x000ea20008000a00 */
[----:B------:R-:W-:Y:S03]  /*4590*/  IMAD.MOV.U32 R80, RZ, RZ, 0x1 ;  /* 0x00000001ff507424 */ /* 0x000fe600078e00ff */
[----:B------:R-:W-:Y:S05]  /*45a0*/  PLOP3.LUT P1, PT, PT, PT, UP1, 0x80, 0x8 ;  /* 0x000000000008781c */ /* 0x000fea0003f2f018 */
[----:B------:R-:W3:Y:S01]  /*45b0*/  @UP1 LDCU.64 UR4, c[0x0][0x888] ;  /* 0x00011100ff0417ac */ /* 0x000ee20008000a00 */
[----:B------:R-:W-:Y:S07]  /*45c0*/  @UP1 UIMAD UR6, UR36, UR26, URZ ;  /* 0x0000001a240612a4 */ /* 0x000fee000f8e02ff */
[----:B------:R-:W-:Y:S01]  /*45d0*/  @!P1 PRMT R80, R0, 0x7610, R80 ;  /* 0x0000761000509816 */ /* 0x000fe20000000050 */
[----:B---3--:R-:W-:Y:S06]  /*45e0*/  @UP1 UIMAD.WIDE UR4, UR6, 0x4, UR4 ;  /* 0x00000004060418a5 */ /* 0x008fec000f8e0204 */
[----:B------:R-:W-:Y:S01]  /*45f0*/  IMAD.U32 R4, RZ, RZ, UR4 ;  /* 0x00000004ff047e24 */ /* 0x000fe2000f8e00ff */
[----:B------:R-:W-:Y:S04]  /*4600*/  MOV R5, UR5 ;  /* 0x0000000500057c02 */ /* 0x000fe80008000f00 */
[----:B------:R-:W3:Y:S01]  /*4610*/  @!UP1 LDCU UR4, c[0x0][0x880] ;  /* 0x00011000ff0497ac */ /* 0x000ee20008000800 */
[----:B--2--5:R4:W5:Y:S02]  /*4620*/  @P1 LDG.E R39, desc[UR8][R4.64] ;  /* 0x0000000804271981 */ /* 0x024964000c1e1900 */
[----:B---34-:R-:W-:Y:S07]  /*4630*/  @!P1 IMAD.U32 R39, RZ, RZ, UR4 ;  /* 0x00000004ff279e24 */ /* 0x018fee000f8e00ff */
.L_x_80:
[----:B-----5:R-:W-:Y:S01]  /*4640*/  @!P0 ISETP.EQ.AND P2, PT, R39, RZ, PT ;  /* 0x000000ff2700820c */ /* 0x020fe20003f42270 */
[----:B------:R-:W-:Y:S01]  /*4650*/  @!UPT UIADD3 URZ, UPT, UPT, URZ, URZ, URZ ;  /* 0x000000fffffff290 */ /* 0x000fe2000fffe0ff */
[----:B------:R-:W-:Y:S11]  /*4660*/  @!P0 BRA `(.L_x_81) ;  /* 0x0000000000148947 */ /* 0x000ff60003800000 */
[----:B------:R-:W-:Y:S02]  /*4670*/  LOP3.LUT P0, RZ, R80, 0xff, RZ, 0xc0, !PT ;  /* 0x000000ff50ff7812 */ /* 0x000fe4000780c0ff */
[----:B------:R-:W-:Y:S04]  /*4680*/  PLOP3.LUT P2, PT, PT, PT, UP1, 0x80, 0x8 ;  /* 0x000000000008781c */ /* 0x000fe80003f4f018 */
[----:B------:R-:W-:Y:S07]  /*4690*/  PLOP3.LUT P2, PT, P2, PT, PT, 0x8, 0x80 ;  /* 0x000000000080781c */ /* 0x000fee000174e170 */
[----:B------:R-:W-:Y:S11]  /*46a0*/  @P0 ISETP.EQ.AND P2, PT, R39, RZ, PT ;  /* 0x000000ff2700020c */ /* 0x000ff60003f42270 */
[----:B------:R-:W-:Y:S02]  /*46b0*/  @!UPT UIADD3 URZ, UPT, UPT, URZ, URZ, URZ ;  /* 0x000000fffffff290 */ /* 0x000fe4000fffe0ff */
.L_x_81:
[----:B------:R-:W3:Y:S01]  /*46c0*/  SYNCS.PHASECHK.TRANS64.TRYWAIT P0, [UR17+0x58], R2 ;  /* 0x00005802ff0075a7 */ /* 0x000ee20008001111 */
[----:B------:R-:W-:Y:S02]  /*46d0*/  ELECT P1, URZ, PT ;  /* 0x0000000000ff782f */ /* 0x000fe40003820000 */
[----:B------:R-:W-:Y:S01]  /*46e0*/  IADD3 R10, PT, PT, R10, 0x1, RZ ;  /* 0x000000010a0a7810 */ /* 0x000fe20007ffe0ff */
[----:B---3--:R-:W-:Y:S10]  /*46f0*/  @!P0 BRA `(.L_x_82) ;  /* 0x00000028001c8947 */ /* 0x008ff40003800000 */
.L_x_135:
[----:B------:R-:W-:Y:S01]  /*4700*/  PLOP3.LUT P1, PT, P2, P1, PT, 0xf2, 0x2f ;  /* 0x00000000002f781c */ /* 0x000fe20001723e72 */
[----:B------:R-:W-:Y:S01]  /*4710*/  UMOV UR18, 0x0 ;  /* 0x0000000000127882 */ /* 0x000fe20000000000 */
[----:B------:R-:W-:Y:S01]  /*4720*/  UMOV UR19, 0x10000000 ;  /* 0x1000000000137882 */ /* 0x000fe20000000000 */
[----:B------:R-:W-:Y:S01]  /*4730*/  UMOV UR12, UR36 ;  /* 0x00000024000c7c82 */ /* 0x000fe20008000000 */
[----:B------:R-:W-:Y:S01]  /*4740*/  LOP3.LUT R11, R11, 0x1, RZ, 0x3c, !PT ;  /* 0x000000010b0b7812 */ /* 0x000fe200078e3cff */
[----:B------:R-:W-:Y:S01]  /*4750*/  UMOV UR36, UR25 ;  /* 0x0000001900247c82 */ /* 0x000fe20008000000 */
[----:B------:R-:W-:Y:S07]  /*4760*/  UPLOP3.LUT UP4, UPT, UPT, UPT, UPT, 0x80, 0x8 ;  /* 0x000000000008789c */ /* 0x000fee0003f8f070 */
[----:B--2---:R-:W-:Y:S01]  /*4770*/  @!P1 IADD3 R2, P0, PT, R12, 0x580, RZ ;  /* 0x000005800c029810 */ /* 0x004fe20007f1e0ff */
[----:B------:R-:W-:Y:S03]  /*4780*/  VOTEU.ALL UP0, P1 ;  /* 0x0000000000ff7886 */ /* 0x000fe60000800000 */
[----:B------:R-:W-:Y:S01]  /*4790*/  @!P1 R2UR UR5, R2 ;  /* 0x00000000020592ca */ /* 0x000fe200000e0000 */
[----:B------:R-:W-:Y:S01]  /*47a0*/  @!P1 IMAD.X R0, RZ, RZ, R13, P0 ;  /* 0x000000ffff009224 */ /* 0x000fe200000e060d */
[----:B------:R-:W-:Y:S01]  /*47b0*/  @!UP0 USHF.L.U32 UR10, UR45, 0x6, URZ ;  /* 0x000000062d0a8899 */ /* 0x000fe200080006ff */
[----:B------:R-:W-:Y:S01]  /*47c0*/  ISETP.NE.AND P0, PT, R10, 0x2, PT ;  /* 0x000000020a00780c */ /* 0x000fe20003f05270 */
[----:B------:R-:W-:Y:S02]  /*47d0*/  @!UP0 USHF.L.U32 UR11, UR46, 0x6, URZ ;  /* 0x000000062e0b8899 */ /* 0x000fe400080006ff */
[----:B------:R-:W-:Y:S01]  /*47e0*/  @!P1 R2UR UR4, R0 ;  /* 0x00000000000492ca */ /* 0x000fe200000e0000 */
[----:B------:R-:W-:Y:S01]  /*47f0*/  @!UP0 UIADD3 UR8, UPT, UPT, UR17, 0x200, URZ ;  /* 0x0000020011088890 */ /* 0x000fe2000fffe0ff */
[----:B------:R-:W-:Y:S01]  /*4800*/  SEL R0, RZ, 0x1, P0 ;  /* 0x00000001ff007807 */ /* 0x000fe20000000000 */
[----:B------:R-:W-:Y:S01]  /*4810*/  @!UP0 UIADD3 UR9, UPT, UPT, UR17, 0x50, URZ ;  /* 0x0000005011098890 */ /* 0x000fe2000fffe0ff */
[----:B------:R-:W-:Y:S01]  /*4820*/  SEL R10, R10, RZ, P0 ;  /* 0x000000ff0a0a7207 */ /* 0x000fe20000000000 */
[----:B------:R-:W-:Y:S01]  /*4830*/  VOTEU.ALL UP0, P1 ;  /* 0x0000000000ff7886 */ /* 0x000fe20000800000 */
[----:B------:R-:W-:Y:S01]  /*4840*/  LOP3.LUT R9, R9, R0, RZ, 0x3c, !PT ;  /* 0x0000000009097212 */ /* 0x000fe200078e3cff */
[----:B------:R-:W-:Y:S01]  /*4850*/  IMAD.U32 R4, RZ, RZ, UR5 ;  /* 0x00000005ff047e24 */ /* 0x000fe2000f8e00ff */
[----:B------:R-:W-:Y:S02]  /*4860*/  UIADD3 UR45, UPT, UPT, UR7, UR57, URZ ;  /* 0x00000039072d7290 */ /* 0x000fe4000fffe0ff */
[----:B------:R-:W-:Y:S03]  /*4870*/  UIADD3 UR46, UPT, UPT, UR13, UR60, URZ ;  /* 0x0000003c0d2e7290 */ /* 0x000fe6000fffe0ff */
[----:B------:R-:W-:Y:S01]  /*4880*/  IMAD.U32 R5, RZ, RZ, UR4 ;  /* 0x00000004ff057e24 */ /* 0x000fe2000f8e00ff */
[----:B------:R-:W-:Y:S04]  /*4890*/  @!P1 R2UR UR4, R4 ;  /* 0x00000000040492ca */ /* 0x000fe800000e0000 */
[----:B------:R-:W-:Y:S11]  /*48a0*/  @!P1 R2UR UR5, R5 ;  /* 0x00000000050592ca */ /* 0x000ff600000e0000 */
[----:B------:R-:W-:Y:S02]  /*48b0*/  @!UPT UIADD3 URZ, UPT, UPT, URZ, URZ, URZ ;  /* 0x000000fffffff290 */ /* 0x000fe4000fffe0ff */
[----:B------:R2:W-:Y:S01]  /*48c0*/  @!UP0 UTMALDG.3D [UR8], [UR4], desc[UR18] ;  /* 0x00001208040085b4 */ /* 0x0005e20008011000 */
[----:B------:R2:W-:Y:S01]  /*48d0*/  @!P1 SYNCS.ARRIVE.TRANS64.RED.A0TR RZ, [UR17+0x50], R3 ;  /* 0x00005003ffff99a7 */ /* 0x0005e20008300411 */
[----:B------:R-:W-:Y:S01]  /*48e0*/  SYNCS.ARRIVE.TRANS64.RED.A1T0 RZ, [UR48], RZ ;  /* 0x000000ffffff79a7 */ /* 0x000fe20008100430 */
[----:B------:R-:W-:Y:S05]  /*48f0*/  BRA.U UP2, `(.L_x_83) ;  /* 0xfffffff502747547 */ /* 0x000fea000b83ffff */
[----:B------:R-:W-:Y:S07]  /*4900*/  MOV R0, UR17 ;  /* 0x0000001100007c02 */ /* 0x000fee0008000f00 */
.L_x_84:
[----:B---3--:R-:W-:-:S04]  /*4910*/  SHF.L.U32 R2, R11, 0x1f, RZ ;  /* 0x0000001f0b027819 */ /* 0x008fc800000006ff */
[----:B------:R3:W4:Y:S03]  /*4920*/  SYNCS.PHASECHK.TRANS64.TRYWAIT P0, [R0+URZ+0x58], R2 ;  /* 0x00005802000075a7 */ /* 0x00072600080011ff */
[----:B----4-:R-:W-:Y:S05]  /*4930*/  @!P0 NANOSLEEP.SYNCS 0x989680 ;  /* 0x009896800000895d */ /* 0x010fea0003900000 */
[----:B------:R-:W4:Y:S02]  /*4940*/  @!P0 SYNCS.PHASECHK.TRANS64 P0, [R0+URZ+0x58], R2 ;  /* 0x00005802000085a7 */ /* 0x000f2400080010ff */
[----:B-12-4-:R-:W-:Y:S05]  /*4950*/  @P0 EXIT ;  /* 0x000000000000094d */ /* 0x016fea0003800000 */
[----:B------:R-:W-:Y:S05]  /*4960*/  BRA `(.L_x_84) ;  /* 0xfffffffc00e87947 */ /* 0x000fea000383ffff */
.L_x_75:
[----:B------:R-:W-:-:S06]  /*4970*/  UISETP.GE.AND UP0, UPT, UR18, 0x4, UPT ;  /* 0x000000041200788c */ /* 0x000fcc000bf06270 */
[----:B------:R-:W-:-:S13]  /*4980*/  PLOP3.LUT P0, PT, PT, PT, UP0, 0x80, 0x8 ;  /* 0x000000000008781c */ /* 0x000fda0003f0f008 */
[----:B-1----:R-:W-:Y:S05]  /*4990*/  @!P0 EXIT ;  /* 0x000000000000894d */ /* 0x002fea0003800000 */
[----:B------:R-:W-:Y:S01]  /*49a0*/  BAR.SYNC.DEFER_BLOCKING 0x6, 0xa0 ;  /* 0x0182800000007b1d */ /* 0x000fe20000010000 */
[C---:B------:R-:W-:Y:S01]  /*49b0*/  IMAD.SHL.U32 R7, R69.reuse, 0x40, RZ ;  /* 0x0000004045077824 */ /* 0x040fe200078e00ff */
[----:B------:R-:W-:Y:S01]  /*49c0*/  CS2R R84, SRZ ;  /* 0x0000000000547805 */ /* 0x000fe2000001ff00 */
[C---:B------:R-:W-:Y:S01]  /*49d0*/  IMAD.SHL.U32 R4, R69.reuse, 0x20, RZ ;  /* 0x0000002045047824 */ /* 0x040fe200078e00ff */
[----:B------:R-:W-:Y:S01]  /*49e0*/  CS2R R82, SRZ ;  /* 0x0000000000527805 */ /* 0x000fe2000001ff00 */
[----:B------:R-:W-:Y:S01]  /*49f0*/  IMAD.SHL.U32 R5, R69, 0x8, RZ ;  /* 0x0000000845057824 */ /* 0x000fe200078e00ff */
[----:B------:R-:W-:Y:S01]  /*4a00*/  UMOV UR44, 0x400 ;  /* 0x00000400002c7882 */ /* 0x000fe20000000000 */
[----:B------:R-:W-:Y:S01]  /*4a10*/  LOP3.LUT R6, R7, 0x180, RZ, 0xc0, !PT ;  /* 0x0000018007067812 */ /* 0x000fe200078ec0ff */
[----:B------:R-:W-:Y:S01]  /*4a20*/  ULEA UR44, UR48, UR44, 0x18 ;  /* 0x0000002c302c7291 */ /* 0x000fe2000f8ec0ff */
[----:B------:R-:W-:Y:S01]  /*4a30*/  LOP3.LUT R4, R4, 0xc00, RZ, 0xc0, !PT ;  /* 0x00000c0004047812 */ /* 0x000fe200078ec0ff */
[----:B------:R-:W1:Y:S01]  /*4a40*/  LDC.64 R74, c[0x0][0x888] ;  /* 0x00022200ff4a7b82 */ /* 0x000e620000000a00 */
[----:B------:R-:W-:Y:S01]  /*4a50*/  LOP3.LUT R5, R6, 0x30, R5, 0xf8, !PT ;  /* 0x0000003006057812 */ /* 0x000fe200078ef805 */
[C---:B------:R-:W-:Y:S01]  /*4a60*/  IMAD.SHL.U32 R6, R69.reuse, 0x2, RZ ;  /* 0x0000000245067824 */ /* 0x040fe200078e00ff */
[--C-:B------:R-:W-:Y:S01]  /*4a70*/  LOP3.LUT R4, R4, 0x40, R7.reuse, 0xf8, !PT ;  /* 0x0000004004047812 */ /* 0x100fe200078ef807 */
[C---:B------:R-:W-:Y:S01]  /*4a80*/  IMAD.U32 R37, R69.reuse, 0x10000, RZ ;  /* 0x0001000045257824 */ /* 0x040fe200078e00ff */
[----:B------:R-:W-:Y:S01]  /*4a90*/  UIADD3 UR4, UPT, UPT, UR44, 0x1200, URZ ;  /* 0x000012002c047890 */ /* 0x000fe2000fffe0ff */
[----:B------:R-:W-:Y:S01]  /*4aa0*/  IMAD.SHL.U32 R78, R69, 0x10, RZ ;  /* 0x00000010454e7824 */ /* 0x000fe200078e00ff */
[----:B------:R-:W-:Y:S01]  /*4ab0*/  LOP3.LUT R5, R5, 0x20, R6, 0x78, !PT ;  /* 0x0000002005057812 */ /* 0x000fe200078e7806 */
[----:B------:R-:W2:Y:S01]  /*4ac0*/  LDC.64 R76, c[0x0][0x890] ;  /* 0x00022400ff4c7b82 */ /* 0x000ea20000000a00 */
[----:B------:R-:W-:Y:S01]  /*4ad0*/  LOP3.LUT R4, R4, 0x200, R7, 0xf8, !PT ;  /* 0x0000020004047812 */ /* 0x000fe200078ef807 */
[----:B------:R-:W-:Y:S01]  /*4ae0*/  IMAD.MOV.U32 R36, RZ, RZ, RZ ;  /* 0x000000ffff247224 */ /* 0x000fe200078e00ff */
[----:B------:R-:W-:Y:S01]  /*4af0*/  LOP3.LUT R37, R37, 0x600000, RZ, 0xc0, !PT ;  /* 0x0060000025257812 */ /* 0x000fe200078ec0ff */
[----:B------:R-:W-:Y:S01]  /*4b00*/  IMAD.U32 R86, RZ, RZ, UR4 ;  /* 0x00000004ff567e24 */ /* 0x000fe2000f8e00ff */
[----:B------:R-:W-:Y:S01]  /*4b10*/  LOP3.LUT R79, R4, R5, RZ, 0xfc, !PT ;  /* 0x00000005044f7212 */ /* 0x000fe200078efcff */
[----:B------:R-:W3:Y:S01]  /*4b20*/  LDS R0, [UR44+0x120] ;  /* 0x0001202cff007984 */ /* 0x000ee20008000800 */
[----:B------:R-:W-:Y:S01]  /*4b30*/  LOP3.LUT R78, R78, 0x20, RZ, 0xc0, !PT ;  /* 0x000000204e4e7812 */ /* 0x000fe200078ec0ff */
[----:B------:R-:W4:Y:S01]  /*4b40*/  LDC.64 R72, c[0x0][0x8b0] ;  /* 0x00022c00ff487b82 */ /* 0x000f220000000a00 */
[----:B------:R-:W1:Y:S01]  /*4b50*/  LDCU UR50, c[0x0][0x370] ;  /* 0x00006e00ff3277ac */ /* 0x000e620008000800 */
[----:B------:R-:W-:Y:S01]  /*4b60*/  VIADD R4, R79, UR44 ;  /* 0x0000002c4f047c36 */ /* 0x000fe20008000000 */
[----:B------:R-:W1:Y:S04]  /*4b70*/  LDCU.64 UR62, c[0x0][0x348] ;  /* 0x00006900ff3e77ac */ /* 0x000e680008000a00 */
[----:B------:R-:W-:Y:S01]  /*4b80*/  IADD3 R78, PT, PT, -R78, 0x200, R4 ;  /* 0x000002004e4e7810 */ /* 0x000fe20007ffe104 */
[----:B------:R-:W1:Y:S01]  /*4b90*/  LDC.64 R70, c[0x0][0x8a8] ;  /* 0x00022a00ff467b82 */ /* 0x000e620000000a00 */
[----:B------:R-:W1:Y:S01]  /*4ba0*/  LDCU UR43, c[0x0][0xb0c] ;  /* 0x00016180ff2b77ac */ /* 0x000e620008000800 */
[----:B------:R-:W1:Y:S01]  /*4bb0*/  LDCU UR39, c[0x0][0xb30] ;  /* 0x00016600ff2777ac */ /* 0x000e620008000800 */
[----:B------:R-:W1:Y:S01]  /*4bc0*/  LDCU.64 UR58, c[0x0][0x888] ;  /* 0x00011100ff3a77ac */ /* 0x000e620008000a00 */
[----:B------:R-:W1:Y:S01]  /*4bd0*/  LDCU.64 UR40, c[0x0][0xb28] ;  /* 0x00016500ff2877ac */ /* 0x000e620008000a00 */
[----:B------:R-:W1:Y:S01]  /*4be0*/  LDCU.128 UR52, c[0x0][0xb10] ;  /* 0x00016200ff3477ac */ /* 0x000e620008000c00 */
[----:B------:R-:W1:Y:S01]  /*4bf0*/  LDCU UR49, c[0x0][0x374] ;  /* 0x00006e80ff3177ac */ /* 0x000e620008000800 */
[----:B------:R-:W-:Y:S01]  /*4c00*/  UIADD3 UR56, UPT, UPT, UR44, 0x200, URZ ;  /* 0x000002002c387890 */ /* 0x000fe2000fffe0ff */
[----:B---3--:R-:W-:-:S11]  /*4c10*/  IMAD.IADD R37, R0, 0x1, R37 ;  /* 0x0000000100257824 */ /* 0x008fd600078e0225 */
.L_x_102:
[----:B------:R-:W-:Y:S02]  /*4c20*/  LEA R3, R82, UR44, 0x3 ;  /* 0x0000002c52037c11 */ /* 0x000fe4000f8e18ff */
[----:B------:R-:W-:Y:S02]  /*4c30*/  SHF.L.U32 R0, R84, 0x1f, RZ ;  /* 0x0000001f54007819 */ /* 0x000fe400000006ff */
[----:B-1----:R-:W-:Y:S02]  /*4c40*/  LEA R4, R82, UR44, 0x4 ;  /* 0x0000002c52047c11 */ /* 0x002fe4000f8e20ff */
[----:B------:R-:W3:Y:S02]  /*4c50*/  SYNCS.PHASECHK.TRANS64.TRYWAIT P0, [R3+URZ+0x70], R0 ;  /* 0x00007000030075a7 */ /* 0x000ee400080011ff */
[----:B--23--:R-:W-:Y:S05]  /*4c60*/  @!P0 BRA `(.L_x_85) ;  /* 0x0000002000d88947 */ /* 0x00cfea0003800000 */
.L_x_136:
[----:B------:R-:W1:Y:S01]  /*4c70*/  LDS.128 R4, [R4+0x100] ;  /* 0x0001000004047984 */ /* 0x000e620000000c00 */
[----:B------:R-:W-:Y:S01]  /*4c80*/  UISETP.GE.AND UP0, UPT, UR42, 0x1, UPT ;  /* 0x000000012a00788c */ /* 0x000fe2000bf06270 */
[----:B------:R-:W-:Y:S01]  /*4c90*/  @!PT LDS RZ, [RZ] ;  /* 0x00000000fffff984 */ /* 0x000fe20000000800 */
[----:B------:R-:W-:Y:S01]  /*4ca0*/  @!PT LDS RZ, [RZ] ;  /* 0x00000000fffff984 */ /* 0x000fe20000000800 */
[----:B------:R-:W-:Y:S01]  /*4cb0*/  @!PT LDS RZ, [RZ] ;  /* 0x00000000fffff984 */ /* 0x000fe20000000800 */
[----:B------:R-:W-:Y:S01]  /*4cc0*/  @!PT LDS RZ, [RZ] ;  /* 0x00000000fffff984 */ /* 0x000fe20000000800 */
[----:B------:R2:W-:Y:S06]  /*4cd0*/  MEMBAR.ALL.CTA ;  /* 0x0000000000007992 */ /* 0x0005ec0000008000 */
[----:B--2---:R-:W2:Y:S01]  /*4ce0*/  FENCE.VIEW.ASYNC.S ;  /* 0x00000000000073c6 */ /* 0x004ea20000000000 */
[----:B-1----:R-:W-:Y:S11]  /*4cf0*/  LOP3.LUT P0, RZ, R6, 0x1, RZ, 0xc0, !PT ;  /* 0x0000000106ff7812 */ /* 0x002ff6000780c0ff */
[----:B------:R-:W-:Y:S02]  /*4d00*/  @!UPT UIADD3 URZ, UPT, UPT, URZ, URZ, URZ ;  /* 0x000000fffffff290 */ /* 0x000fe4000fffe0ff */
[----:B--2---:R-:W-:Y:S01]  /*4d10*/  VOTEU.ANY UP1, P0 ;  /* 0x0000000000ff7886 */ /* 0x004fe20000020100 */
[----:B------:R-:W-:Y:S01]  /*4d20*/  PLOP3.LUT P0, PT, PT, PT, UP1, 0x80, 0x8 ;  /* 0x000000000008781c */ /* 0x000fe20003f0f018 */
[----:B------:R-:W-:Y:S11]  /*4d30*/  UP2UR UR47, UPR, URZ, 0x2 ;  /* 0x00000002ff2f7883 */ /* 0x000ff60008000000 */
[----:B------:R-:W-:Y:S01]  /*4d40*/  @!UPT UIADD3 URZ, UPT, UPT, URZ, URZ, URZ ;  /* 0x000000fffffff290 */ /* 0x000fe2000fffe0ff */
[----:B---3--:R-:W-:Y:S02]  /*4d50*/  @P0 SHF.R.U32.HI R0, RZ, 0x10, R5 ;  /* 0x00000010ff000819 */ /* 0x008fe40000011605 */
        /* <DEDUP_REMOVED lines=12> */
[----:B------:R-:W2:Y:S01]  /*4e20*/  LDCU UR12, c[0x0][0xb20] ;  /* 0x00016400ff0c77ac */ /* 0x000ea20008000800 */
[----:B------:R-:W-:Y:S02]  /*4e30*/  UIMAD.WIDE.U32 UR4, UR49, UR55, URZ ;  /* 0x00000037310472a5 */ /* 0x000fe4000f8e00ff */
[----:B------:R-:W-:Y:S02]  /*4e40*/  UIMAD.WIDE.U32 UR6, UR50, UR52, URZ ;  /* 0x00000034320672a5 */ /* 0x000fe4000f8e00ff */
[----:B------:R-:W-:Y:S02]  /*4e50*/  UISETP.NE.AND UP0, UPT, UR54, 0x1, UPT ;  /* 0x000000013600788c */ /* 0x000fe4000bf05270 */
[----:B------:R-:W-:Y:S02]  /*4e60*/  UIMAD.WIDE.U32 UR8, UR37, UR55, URZ ;  /* 0x00000037250872a5 */ /* 0x000fe4000f8e00ff */
[----:B------:R-:W-:Y:S02]  /*4e70*/  UIMAD.WIDE.U32 UR10, UR38, UR52, URZ ;  /* 0x00000034260a72a5 */ /* 0x000fe4000f8e00ff */
[----:B------:R-:W-:Y:S02]  /*4e80*/  UISETP.NE.AND UP1, UPT, UR43, 0x1, UPT ;  /* 0x000000012b00788c */ /* 0x000fe4000bf25270 */
[----:B------:R-:W-:Y:S01]  /*4e90*/  UISETP.NE.AND UP2, UPT, UR42, 0x1, UPT ;  /* 0x000000012a00788c */ /* 0x000fe2000bf45270 */
[----:B------:R-:W-:Y:S02]  /*4ea0*/  UMOV UR4, UR5 ;  /* 0x0000000500047c82 */ /* 0x000fe40008000000 */
[----:B--2---:R-:W-:Y:S03]  /*4eb0*/  USHF.R.U32.HI UR5, URZ, UR12, UR4 ;  /* 0x0000000cff057299 */ /* 0x004fe60008011604 */
[----:B------:R-:W-:Y:S02]  /*4ec0*/  UMOV UR4, UR7 ;  /* 0x0000000700047c82 */ /* 0x000fe40008000000 */
[----:B------:R-:W-:Y:S02]  /*4ed0*/  USHF.R.U32.HI UR7, URZ, UR53, UR4 ;  /* 0x00000035ff077299 */ /* 0x000fe40008011604 */
[----:B------:R-:W-:Y:S02]  /*4ee0*/  USEL UR4, UR49, UR5, !UP0 ;  /* 0x0000000531047287 */ /* 0x000fe4000c000000 */
[----:B------:R-:W-:Y:S01]  /*4ef0*/  USEL UR7, UR50, UR7, !UP1 ;  /* 0x0000000732077287 */ /* 0x000fe2000c800000 */
[----:B------:R-:W-:Y:S01]  /*4f00*/  UMOV UR5, UR9 ;  /* 0x0000000900057c82 */ /* 0x000fe20008000000 */
[----:B------:R-:W-:Y:S02]  /*4f10*/  UIMAD.WIDE.U32 UR8, UR4, UR40, URZ ;  /* 0x00000028040872a5 */ /* 0x000fe4000f8e00ff */
[----:B------:R-:W-:Y:S03]  /*4f20*/  USHF.R.U32.HI UR6, URZ, UR12, UR5 ;  /* 0x0000000cff067299 */ /* 0x000fe60008011605 */
[----:B------:R-:W-:Y:S01]  /*4f30*/  UMOV UR5, UR11 ;  /* 0x0000000b00057c82 */ /* 0x000fe20008000000 */
[----:B------:R-:W-:Y:S02]  /*4f40*/  UIMAD.WIDE.U32 UR10, UR7, UR40, URZ ;  /* 0x00000028070a72a5 */ /* 0x000fe4000f8e00ff */
[----:B------:R-:W-:Y:S02]  /*4f50*/  USHF.R.U32.HI UR12, URZ, UR53, UR5 ;  /* 0x00000035ff0c7299 */ /* 0x000fe40008011605 */
[----:B------:R-:W-:Y:S01]  /*4f60*/  USEL UR6, UR37, UR6, !UP0 ;  /* 0x0000000625067287 */ /* 0x000fe2000c000000 */
[----:B------:R-:W-:Y:S02]  /*4f70*/  UMOV UR5, UR9 ;  /* 0x0000000900057c82 */ /* 0x000fe40008000000 */
[----:B------:R-:W-:Y:S01]  /*4f80*/  UMOV UR10, UR11 ;  /* 0x0000000b000a7c82 */ /* 0x000fe20008000000 */
[----:B------:R-:W-:Y:S02]  /*4f90*/  @UP2 USHF.R.U32.HI UR4, URZ, UR41, UR5 ;  /* 0x00000029ff042299 */ /* 0x000fe40008011605 */
[----:B------:R-:W-:Y:S02]  /*4fa0*/  @UP2 USHF.R.U32.HI UR7, URZ, UR41, UR10 ;  /* 0x00000029ff072299 */ /* 0x000fe4000801160a */
[----:B------:R-:W-:Y:S02]  /*4fb0*/  UIMAD UR4, UR42, UR4, URZ ;  /* 0x000000042a0472a4 */ /* 0x000fe4000f8e02ff */
[----:B------:R-:W-:Y:S02]  /*4fc0*/  UIMAD.WIDE.U32 UR10, UR6, UR40, URZ ;  /* 0x00000028060a72a5 */ /* 0x000fe4000f8e00ff */
[----:B------:R-:W-:Y:S02]  /*4fd0*/  USEL UR5, UR38, UR12, !UP1 ;  /* 0x0000000c26057287 */ /* 0x000fe4000c800000 */
[----:B------:R-:W-:Y:S02]  /*4fe0*/  UIMAD UR8, UR42, UR7, URZ ;  /* 0x000000072a0872a4 */ /* 0x000fe4000f8e02ff */
[----:B------:R-:W-:Y:S03]  /*4ff0*/  UISETP.GE.AND UP0, UPT, UR6, UR4, UPT ;  /* 0x000000040600728c */ /* 0x000fe6000bf06270 */
[----:B------:R-:W-:Y:S01]  /*5000*/  UMOV UR4, UR11 ;  /* 0x0000000b00047c82 */ /* 0x000fe20008000000 */
[----:B------:R-:W-:Y:S02]  /*5010*/  UISETP.GE.OR UP0, UPT, UR5, UR8, UP0 ;  /* 0x000000080500728c */ /* 0x000fe40008706670 */
[----:B------:R-:W-:Y:S02]  /*5020*/  USHF.R.U32.HI UR4, URZ, UR41, UR4 ;  /* 0x00000029ff047299 */ /* 0x000fe40008011604 */
[----:B------:R-:W-:Y:S02]  /*5030*/  UIMAD.WIDE.U32 UR8, UR5, UR40, URZ ;  /* 0x00000028050872a5 */ /* 0x000fe4000f8e00ff */
[----:B------:R-:W-:Y:S02]  /*5040*/  USEL UR11, UR6, UR4, !UP2 ;  /* 0x00000004060b7287 */ /* 0x000fe4000d000000 */
[----:B------:R-:W-:Y:S02]  /*5050*/  UIADD3 UR8, UPT, UPT, -UR5, URZ, URZ ;  /* 0x000000ff05087290 */ /* 0x000fe4000fffe1ff */
[----:B------:R-:W-:Y:S01]  /*5060*/  UIADD3 UR10, UPT, UPT, -UR11, URZ, URZ ;  /* 0x000000ff0b0a7290 */ /* 0x000fe2000fffe1ff */
[----:B------:R-:W-:Y:S01]  /*5070*/  @!UP0 UMOV UR4, UR9 ;  /* 0x0000000900048c82 */ /* 0x000fe20008000000 */
[----:B------:R-:W-:Y:S02]  /*5080*/  UIADD3 UR9, UPT, UPT, -UR6, URZ, URZ ;  /* 0x000000ff06097290 */ /* 0x000fe4000fffe1ff */
[----:B------:R-:W-:Y:S02]  /*5090*/  @!UP0 USHF.R.U32.HI UR4, URZ, UR41, UR4 ;  /* 0x00000029ff048299 */ /* 0x000fe40008011604 */
[----:B------:R-:W-:Y:S02]  /*50a0*/  UIMAD UR10, UR42, UR10, UR6 ;  /* 0x0000000a2a0a72a4 */ /* 0x000fe4000f8e0206 */
[----:B------:R-:W-:Y:S04]  /*50b0*/  @!UP0 USEL UR4, UR5, UR4, !UP2 ;  /* 0x0000000405048287 */ /* 0x000fe8000d000000 */
[----:B------:R-:W-:Y:S02]  /*50c0*/  @!UP0 UIMAD UR10, UR7, UR10, UR4 ;  /* 0x0000000a070a82a4 */ /* 0x000fe4000f8e0204 */
[----:B------:R-:W-:Y:S02]  /*50d0*/  @!UP0 UIADD3 UR11, UPT, UPT, UR11, -UR4, URZ ;  /* 0x800000040b0b8290 */ /* 0x000fe4000fffe0ff */
[----:B------:R-:W-:Y:S02]  /*50e0*/  UIMAD UR7, UR43, UR8, UR38 ;  /* 0x000000082b0772a4 */ /* 0x000fe4000f8e0226 */
[----:B------:R-:W-:Y:S02]  /*50f0*/  @!UP0 UIMAD UR6, UR11, UR42, UR5 ;  /* 0x0000002a0b0682a4 */ /* 0x000fe4000f8e0205 */
[----:B------:R-:W-:Y:S01]  /*5100*/  UIMAD UR4, UR54, UR9, UR37 ;  /* 0x00000009360472a4 */ /* 0x000fe2000f8e0225 */
[----:B------:R-:W-:Y:S02]  /*5110*/  @!UP0 UMOV UR5, UR10 ;  /* 0x0000000a00058c82 */ /* 0x000fe40008000000 */
[----:B------:R-:W-:Y:S02]  /*5120*/  UIMAD UR38, UR5, UR43, UR7 ;  /* 0x0000002b052672a4 */ /* 0x000fe4000f8e0207 */
[----:B------:R-:W-:Y:S11]  /*5130*/  UIMAD UR37, UR6, UR54, UR4 ;  /* 0x00000036062572a4 */ /* 0x000ff6000f8e0204 */
[----:B------:R-:W-:Y:S01]  /*5140*/  @!UPT UIADD3 URZ, UPT, UPT, URZ, URZ, URZ ;  /* 0x000000fffffff290 */ /* 0x000fe2000fffe0ff */
.L_x_86:
[----:B------:R-:W-:Y:S01]  /*5150*/  UISETP.NE.AND UP0, UPT, UR39, 0x1, UPT ;  /* 0x000000012700788c */ /* 0x000fe2000bf05270 */
[----:B------:R-:W-:Y:S10]  /*5160*/  IADD3 R82, PT, PT, R82, 0x1, RZ ;  /* 0x0000000152527810 */ /* 0x000ff40007ffe0ff */
[----:B------:R-:W2:Y:S01]  /*5170*/  @!UP0 LDCU.128 UR12, c[0x0][0xb10] ;  /* 0x00016200ff0c87ac */ /* 0x000ea20008000c00 */
[----:B------:R-:W3:Y:S01]  /*5180*/  @!UP0 LDCU UR5, c[0x0][0xb0c] ;  /* 0x00016180ff0587ac */ /* 0x000ee20008000800 */
[----:B------:R-:W4:Y:S01]  /*5190*/  @!UP0 LDCU UR10, c[0x0][0xb20] ;  /* 0x00016400ff0a87ac */ /* 0x000f220008000800 */
[----:B--2---:R-:W-:Y:S02]  /*51a0*/  UIMAD.WIDE.U32 UR8, UR38, UR12, URZ ;  /* 0x0000000c260872a5 */ /* 0x004fe4000f8e00ff */
[----:B------:R-:W-:Y:S02]  /*51b0*/  UIMAD.WIDE.U32 UR6, UR37, UR15, URZ ;  /* 0x0000000f250672a5 */ /* 0x000fe4000f8e00ff */
[----:B------:R-:W-:Y:S03]  /*51c0*/  @!UP0 UISETP.NE.AND UP1, UPT, UR14, 0x1, UPT ;  /* 0x000000010e00888c */ /* 0x000fe6000bf25270 */
[----:B------:R-:W-:Y:S01]  /*51d0*/  @!UP0 UMOV UR4, UR9 ;  /* 0x0000000900048c82 */ /* 0x000fe20008000000 */
[----:B---3--:R-:W-:Y:S02]  /*51e0*/  @!UP0 UISETP.NE.AND UP2, UPT, UR5, 0x1, UPT ;  /* 0x000000010500888c */ /* 0x008fe4000bf45270 */
[----:B------:R-:W-:Y:S01]  /*51f0*/  @!UP0 USHF.R.U32.HI UR4, URZ, UR13, UR4 ;  /* 0x0000000dff048299 */ /* 0x000fe20008011604 */
[----:B------:R-:W-:Y:S02]  /*5200*/  @!UP0 UMOV UR6, UR7 ;  /* 0x0000000700068c82 */ /* 0x000fe40008000000 */
[----:B----4-:R-:W-:Y:S02]  /*5210*/  @!UP0 USHF.R.U32.HI UR6, URZ, UR10, UR6 ;  /* 0x0000000aff068299 */ /* 0x010fe40008011606 */
[----:B------:R-:W-:Y:S02]  /*5220*/  @!UP0 USEL UR7, UR38, UR4, !UP2 ;  /* 0x0000000426078287 */ /* 0x000fe4000d000000 */
[----:B------:R-:W-:Y:S04]  /*5230*/  @!UP0 USEL UR6, UR37, UR6, !UP1 ;  /* 0x0000000625068287 */ /* 0x000fe8000c800000 */
[----:B------:R-:W-:Y:S02]  /*5240*/  @!UP0 UIADD3 UR4, UPT, UPT, -UR7, UR6, URZ ;  /* 0x0000000607048290 */ /* 0x000fe4000fffe1ff */
[----:B------:R-:W-:Y:S02]  /*5250*/  @!UP0 UIADD3 UR6, UPT, UPT, UR7, -UR6, URZ ;  /* 0x8000000607068290 */ /* 0x000fe4000fffe0ff */
[----:B------:R-:W-:Y:S02]  /*5260*/  @!UP0 UIMAD UR38, UR4, UR5, UR38 ;  /* 0x00000005042682a4 */ /* 0x000fe4000f8e0226 */
[----:B------:R-:W-:Y:S02]  /*5270*/  @!UP0 UIMAD UR37, UR6, UR14, UR37 ;  /* 0x0000000e062582a4 */ /* 0x000fe4000f8e0225 */
[----:B------:R-:W-:Y:S09]  /*5280*/  ULOP3.LUT UP0, URZ, UR56, 0x1b0, URZ, 0xc0, !UPT ;  /* 0x000001b038ff7892 */ /* 0x000ff2000f80c0ff */
[----:B------:R-:W-:Y:S05]  /*5290*/  BRA.U !UP0, `(.L_x_87) ;  /* 0x0000000108407547 */ /* 0x000fea000b800000 */
[----:B------:R-:W2:Y:S01]  /*52a0*/  LDCU.64 UR8, c[0x4][0x80] ;  /* 0x01001000ff0877ac */ /* 0x000ea20008000a00 */
[----:B------:R-:W-:Y:S01]  /*52b0*/  MOV R3, 0x0 ;  /* 0x0000000000037802 */ /* 0x000fe20000000f00 */
[----:B------:R-:W-:Y:S02]  /*52c0*/  HFMA2 R12, -RZ, RZ, 0, 5.9604644775390625e-08 ;  /* 0x00000001ff0c7431 */ /* 0x000fe400000001ff */
[----:B------:R-:W-:Y:S02]  /*52d0*/  IMAD.MOV.U32 R8, RZ, RZ, 0x70 ;  /* 0x00000070ff087424 */ /* 0x000fe400078e00ff */
[----:B------:R-:W-:Y:S01]  /*52e0*/  IMAD.MOV.U32 R13, RZ, RZ, RZ ;  /* 0x000000ffff0d7224 */ /* 0x000fe200078e00ff */
[----:B------:R-:W3:Y:S01]  /*52f0*/  LDCU.64 UR6, c[0x4][0x88] ;  /* 0x01001100ff0677ac */ /* 0x000ee20008000a00 */
[----:B------:R-:W4:Y:S01]  /*5300*/  LDC.64 R2, c[0x4][R3] ;  /* 0x0100000003027b82 */ /* 0x000f220000000a00 */
[----:B------:R-:W1:Y:S01]  /*5310*/  LDCU.64 UR4, c[0x4][0x8] ;  /* 0x01000100ff0477ac */ /* 0x000e620008000a00 */
[----:B--2---:R-:W-:Y:S01]  /*5320*/  MOV R5, UR9 ;  /* 0x0000000900057c02 */ /* 0x004fe20008000f00 */
[----:B------:R-:W-:Y:S01]  /*5330*/  IMAD.U32 R4, RZ, RZ, UR8 ;  /* 0x00000008ff047e24 */ /* 0x000fe2000f8e00ff */
[----:B---3--:R-:W-:Y:S01]  /*5340*/  MOV R7, UR7 ;  /* 0x0000000700077c02 */ /* 0x008fe20008000f00 */
[----:B------:R-:W-:Y:S01]  /*5350*/  IMAD.U32 R6, RZ, RZ, UR6 ;  /* 0x00000006ff067e24 */ /* 0x000fe2000f8e00ff */
[----:B-1----:R-:W-:Y:S01]  /*5360*/  MOV R11, UR5 ;  /* 0x00000005000b7c02 */ /* 0x002fe20008000f00 */
[----:B------:R-:W-:Y:S02]  /*5370*/  IMAD.U32 R10, RZ, RZ, UR4 ;  /* 0x00000004ff0a7e24 */ /* 0x000fe4000f8e00ff */
[----:B------:R-:W-:Y:S07]  /*5380*/  LEPC R20, `(.L_x_87) ;  /* 0x000000001014794e */ /* 0x000fee0000000000 */
[----:B----45:R-:W-:Y:S05]  /*5390*/  CALL.ABS.NOINC R2 ;  /* 0x0000000002007343 */ /* 0x030fea0003c00000 */
.L_x_87:
[----:B------:R-:W-:Y:S01]  /*53a0*/  LOP3.LUT P0, RZ, R86, 0x1b0, RZ, 0xc0, !PT ;  /* 0x000001b056ff7812 */ /* 0x000fe2000780c0ff */
[----:B------:R-:W-:Y:S11]  /*53b0*/  BSSY.RECONVERGENT B6, `(.L_x_88) ;  /* 0x0000013000067945 */ /* 0x000ff60003800200 */
[----:B------:R-:W-:Y:S01]  /*53c0*/  @!UPT UIADD3 URZ, UPT, UPT, URZ, URZ, URZ ;  /* 0x000000fffffff290 */ /* 0x000fe2000fffe0ff */
[----:B------:R-:W-:Y:S05]  /*53d0*/  @!P0 BRA `(.L_x_89) ;  /* 0x0000000000408947 */ /* 0x000fea0003800000 */
        /* <DEDUP_REMOVED lines=16> */
.L_x_89:
[----:B------:R-:W-:Y:S05]  /*54e0*/  BSYNC.RECONVERGENT B6 ;  /* 0x0000000000067941 */ /* 0x000fea0003800200 */
.L_x_88:
[----:B------:R-:W-:Y:S01]  /*54f0*/  ISETP.NE.U32.AND P3, PT, R76, RZ, PT ;  /* 0x000000ff4c00720c */ /* 0x000fe20003f65070 */
[----:B------:R-:W-:Y:S01]  /*5500*/  UISETP.NE.AND UP1, UPT, UR61, URZ, UPT ;  /* 0x000000ff3d00728c */ /* 0x000fe2000bf25270 */
[----:B------:R-:W-:Y:S02]  /*5510*/  ISETP.NE.U32.AND P4, PT, R72, RZ, PT ;  /* 0x000000ff4800720c */ /* 0x000fe40003f85070 */
[----:B------:R-:W-:Y:S02]  /*5520*/  ISETP.NE.AND.EX P3, PT, R77, RZ, PT, P3 ;  /* 0x000000ff4d00720c */ /* 0x000fe40003f65330 */
[----:B------:R-:W-:Y:S02]  /*5530*/  PLOP3.LUT P1, PT, PT, PT, PT, 0x8, 0x80 ;  /* 0x000000000080781c */ /* 0x000fe40003f2e170 */
[----:B------:R-:W-:Y:S02]  /*5540*/  PLOP3.LUT P0, PT, PT, PT, UP1, 0x80, 0x8 ;  /* 0x000000000008781c */ /* 0x000fe40003f0f018 */
[----:B------:R-:W-:Y:S02]  /*5550*/  ISETP.NE.AND.EX P4, PT, R73, RZ, PT, P4 ;  /* 0x000000ff4900720c */ /* 0x000fe40003f85340 */
[----:B------:R-:W2:Y:S09]  /*5560*/  @UP1 LDCU.64 UR4, c[0x0][0x888] ;  /* 0x00011100ff0417ac */ /* 0x000eb20008000a00 */
[----:B------:R-:W-:Y:S01]  /*5570*/  @P0 PLOP3.LUT P1, PT, P3, PT, PT, 0x80, 0x8 ;  /* 0x000000000008081c */ /* 0x000fe20001f2f070 */
[----:B--2---:R-:W-:Y:S04]  /*5580*/  @UP1 UISETP.NE.U32.AND UP0, UPT, UR4, URZ, UPT ;  /* 0x000000ff0400128c */ /* 0x004fe8000bf05070 */
[----:B------:R-:W-:Y:S04]  /*5590*/  @UP1 UISETP.NE.AND.EX UP0, UPT, UR5, URZ, UPT, UP0 ;  /* 0x000000ff0500128c */ /* 0x000fe8000bf05300 */
[----:B------:R-:W-:Y:S01]  /*55a0*/  @UP1 USEL UR4, URZ, 0xffffffff, UP0 ;  /* 0xffffffffff041887 */ /* 0x000fe20008000000 */
[----:B------:R-:W-:Y:S11]  /*55b0*/  @!P3 BRA `(.L_x_90) ;  /* 0x000000000030b947 */ /* 0x000ff60003800000 */
[----:B------:R-:W-:Y:S01]  /*55c0*/  ISETP.NE.U32.AND P2, PT, R74, RZ, PT ;  /* 0x000000ff4a00720c */ /* 0x000fe20003f45070 */
[----:B------:R-:W2:Y:S01]  /*55d0*/  LDCU.64 UR6, c[0x0][0x358] ;  /* 0x00006b00ff0677ac */ /* 0x000ea20008000a00 */
[----:B------:R-:W-:Y:S02]  /*55e0*/  IMAD.MOV.U32 R80, RZ, RZ, 0x1 ;  /* 0x00000001ff507424 */ /* 0x000fe400078e00ff */
[----:B------:R-:W-:Y:S11]  /*55f0*/  ISETP.NE.AND.EX P2, PT, R75, RZ, PT, P2 ;  /* 0x000000ff4b00720c */ /* 0x000ff60003f45320 */
[----:B------:R-:W-:Y:S02]  /*5600*/  @!UPT UIADD3 URZ, UPT, UPT, URZ, URZ, URZ ;  /* 0x000000fffffff290 */ /* 0x000fe4000fffe0ff */
[----:B------:R-:W3:Y:S01]  /*5610*/  @P2 LDC.64 R2, c[0x0][0x888] ;  /* 0x00022200ff022b82 */ /* 0x000ee20000000a00 */
[----:B-1----:R-:W-:Y:S04]  /*5620*/  @P2 IMAD R0, R76, UR36, RZ ;  /* 0x000000244c002c24 */ /* 0x002fe8000f8e02ff */
[----:B---3--:R-:W-:Y:S04]  /*5630*/  @P2 IMAD.WIDE R2, R0, 0x4, R2 ;  /* 0x0000000400022825 */ /* 0x008fe800078e0202 */
[----:B------:R-:W-:Y:S01]  /*5640*/  HFMA2 R0, -RZ, RZ, 0, 5.9604644775390625e-08 ;  /* 0x00000001ff007431 */ /* 0x000fe200000001ff */
[----:B--2--5:R2:W5:Y:S04]  /*5650*/  @P2 LDG.E R39, desc[UR6][R2.64] ;  /* 0x0000000602272981 */ /* 0x024568000c1e1900 */
[----:B------:R-:W-:Y:S01]  /*5660*/  @!P2 PRMT R80, R0, 0x7610, R80 ;  /* 0x000076100050a816 */ /* 0x000fe20000000050 */
[----:B--2---:R-:W3:Y:S06]  /*5670*/  @!P2 LDC R39, c[0x0][0x880] ;  /* 0x00022000ff27ab82 */ /* 0x004eec0000000800 */
.L_x_90:
[----:B------:R-:W-:Y:S05]  /*5680*/  @!P4 BRA `(.L_x_91) ;  /* 0x000000000024c947 */ /* 0x000fea0003800000 */
[----:B------:R-:W-:Y:S01]  /*5690*/  ISETP.NE.U32.AND P2, PT, R70, RZ, PT ;  /* 0x000000ff4600720c */ /* 0x000fe20003f45070 */
[----:B------:R-:W2:Y:S03]  /*56a0*/  LDCU.64 UR6, c[0x0][0x358] ;  /* 0x00006b00ff0677ac */ /* 0x000ea60008000a00 */
[----:B------:R-:W-:Y:S11]  /*56b0*/  ISETP.NE.AND.EX P2, PT, R71, RZ, PT, P2 ;  /* 0x000000ff4700720c */ /* 0x000ff60003f45320 */
[----:B------:R-:W-:Y:S02]  /*56c0*/  @!UPT UIADD3 URZ, UPT, UPT, URZ, URZ, URZ ;  /* 0x000000fffffff290 */ /* 0x000fe4000fffe0ff */
[----:B------:R-:W4:Y:S01]  /*56d0*/  @P2 LDC.64 R2, c[0x0][0x8a8] ;  /* 0x00022a00ff022b82 */ /* 0x000f220000000a00 */
[----:B-1----:R-:W-:Y:S04]  /*56e0*/  @P2 IMAD R0, R72, UR36, RZ ;  /* 0x0000002448002c24 */ /* 0x002fe8000f8e02ff */
[----:B----4-:R-:W-:Y:S05]  /*56f0*/  @P2 IMAD.WIDE R2, R0, 0x4, R2 ;  /* 0x0000000400022825 */ /* 0x010fea00078e0202 */
[----:B--2--5:R2:W5:Y:S02]  /*5700*/  @P2 LDG.E R38, desc[UR6][R2.64] ;  /* 0x0000000602262981 */ /* 0x024564000c1e1900 */
[----:B--2---:R-:W4:Y:S02]  /*5710*/  @!P2 LDC R38, c[0x0][0x8a0] ;  /* 0x00022800ff26ab82 */ /* 0x004f240000000800 */
.L_x_91:
[----:B---3-5:R-:W-:Y:S01]  /*5720*/  @P0 ISETP.NE.AND P4, PT, R39, RZ, PT ;  /* 0x000000ff2700020c */ /* 0x028fe20003f85270 */
[----:B-1----:R-:W-:Y:S01]  /*5730*/  IMAD.U32 R0, RZ, RZ, UR4 ;  /* 0x00000004ff007e24 */ /* 0x002fe2000f8e00ff */
[----:B------:R-:W-:Y:S01]  /*5740*/  @P0 LOP3.LUT P2, RZ, R80, 0xff, RZ, 0xc0, !PT ;  /* 0x000000ff50ff0812 */ /* 0x000fe2000784c0ff */
[----:B------:R-:W-:Y:S01]  /*5750*/  BSSY B1, `(.L_x_92) ;  /* 0x0000039000017945 */ /* 0x000fe20003800000 */
[----:B------:R-:W-:Y:S02]  /*5760*/  @P0 SEL R2, RZ, 0xffffffff, P4 ;  /* 0xffffffffff020807 */ /* 0x000fe40002000000 */
[----:B------:R-:W-:Y:S02]  /*5770*/  CS2R R46, SRZ ;  /* 0x00000000002e7805 */ /* 0x000fe4000001ff00 */
[----:B------:R-:W-:Y:S02]  /*5780*/  LEA R16, R36, UR44, 0x3 ;  /* 0x0000002c24107c11 */ /* 0x000fe4000f8e18ff */
[----:B------:R-:W-:Y:S02]  /*5790*/  CS2R R44, SRZ ;  /* 0x00000000002c7805 */ /* 0x000fe4000001ff00 */
[----:B------:R-:W-:Y:S02]  /*57a0*/  @P1 SEL R2, R0, R2, !P2 ;  /* 0x0000000200021207 */ /* 0x000fe40005000000 */
[----:B------:R-:W-:Y:S02]  /*57b0*/  CS2R R42, SRZ ;  /* 0x00000000002a7805 */ /* 0x000fe4000001ff00 */
[----:B------:R-:W-:Y:S02]  /*57c0*/  SHF.L.U32 R3, R85, 0x1f, RZ ;  /* 0x0000001f55037819 */ /* 0x000fe400000006ff */
[----:B------:R-:W-:Y:S02]  /*57d0*/  CS2R R40, SRZ ;  /* 0x0000000000287805 */ /* 0x000fe4000001ff00 */
[----:B------:R-:W-:Y:S02]  /*57e0*/  @P0 LOP3.LUT R2, R2, 0x1, RZ, 0xc0, !PT ;  /* 0x0000000102020812 */ /* 0x000fe400078ec0ff */
[----:B------:R-:W-:Y:S02]  /*57f0*/  PLOP3.LUT P5, PT, PT, PT, PT, 0x8, 0x80 ;  /* 0x000000000080781c */ /* 0x000fe40003fae170 */
[----:B------:R-:W-:Y:S02]  /*5800*/  ISETP.NE.U32.OR P1, PT, R2, 0x1, !P0 ;  /* 0x000000010200780c */ /* 0x000fe40004725470 */
[----:B------:R-:W-:Y:S11]  /*5810*/  LEA.HI R2, R36, R36, RZ, 0x1 ;  /* 0x0000002424027211 */ /* 0x000ff600078f08ff */
[----:B------:R-:W-:Y:S04]  /*5820*/  @P1 SHF.L.U32 R0, R83, 0x1f, RZ ;  /* 0x0000001f53001819 */ /* 0x000fe800000006ff */
[----:B------:R1:W2:Y:S01]  /*5830*/  @P1 SYNCS.PHASECHK.TRANS64.TRYWAIT P0, [UR44+0x50], R0 ;  /* 0x00005000ff0015a7 */ /* 0x0002a2000800112c */
[----:B------:R3:W3:Y:S01]  /*5840*/  SYNCS.PHASECHK.TRANS64.TRYWAIT P4, [R16+URZ+0x90], R3 ;  /* 0x00009003100075a7 */ /* 0x0006e200080811ff */
[C---:B-1----:R-:W-:Y:S01]  /*5850*/  IMAD.SHL.U32 R0, R2.reuse, 0x20, RZ ;  /* 0x0000002002007824 */ /* 0x042fe200078e00ff */
[----:B------:R-:W-:Y:S04]  /*5860*/  LOP3.LUT R2, R2, 0xffe, RZ, 0xc0, !PT ;  /* 0x00000ffe02027812 */ /* 0x000fe800078ec0ff */
[----:B------:R-:W-:Y:S01]  /*5870*/  LOP3.LUT R0, R0, 0xffffffc0, RZ, 0xc0, !PT ;  /* 0xffffffc000007812 */ /* 0x000fe200078ec0ff */
[----:B------:R-:W-:Y:S04]  /*5880*/  IMAD.IADD R2, R36, 0x1, -R2 ;  /* 0x0000000124027824 */ /* 0x000fe800078e0a02 */
[----:B------:R-:W-:Y:S04]  /*5890*/  IMAD.IADD R0, R37, 0x1, R0 ;  /* 0x0000000125007824 */ /* 0x000fe800078e0200 */
[----:B------:R-:W-:Y:S01]  /*58a0*/  IMAD R2, R2, 0x100000, R0 ;  /* 0x0010000002027824 */ /* 0x000fe200078e0200 */
[----:B--2---:R-:W-:Y:S01]  /*58b0*/  @P1 PLOP3.LUT P5, PT, P0, PT, PT, 0x8, 0x80 ;  /* 0x000000000080181c */ /* 0x004fe200007ae170 */
[----:B------:R-:W-:Y:S01]  /*58c0*/  @!UPT UIADD3 URZ, UPT, UPT, URZ, URZ, URZ ;  /* 0x000000fffffff290 */ /* 0x000fe2000fffe0ff */
[----:B---3--:R-:W-:Y:S11]  /*58d0*/  @!P1 BRA `(.L_x_93) ;  /* 0x0000000000809947 */ /* 0x008ff60003800000 */
[----:B------:R-:W-:Y:S01]  /*58e0*/  ISETP.NE.U32.AND P0, PT, RZ, UR58, PT ;  /* 0x0000003aff007c0c */ /* 0x000fe2000bf05070 */
[----:B------:R-:W-:Y:S01]  /*58f0*/  BSSY B0, `(.L_x_94) ;  /* 0x0000012000007945 */ /* 0x000fe20003800000 */
[----:B------:R-:W-:Y:S02]  /*5900*/  ISETP.NE.AND P2, PT, R39, RZ, PT ;  /* 0x000000ff2700720c */ /* 0x000fe40003f45270 */
[----:B------:R-:W-:Y:S02]  /*5910*/  CS2R R42, SRZ ;  /* 0x00000000002a7805 */ /* 0x000fe4000001ff00 */
[----:B------:R-:W-:Y:S02]  /*5920*/  ISETP.NE.AND.EX P0, PT, RZ, UR59, PT, P0 ;  /* 0x0000003bff007c0c */ /* 0x000fe4000bf05300 */
[----:B------:R-:W-:Y:S02]  /*5930*/  CS2R R40, SRZ ;  /* 0x0000000000287805 */ /* 0x000fe4000001ff00 */
[----:B------:R-:W-:Y:S02]  /*5940*/  LOP3.LUT P1, RZ, R80, 0xff, RZ, 0xc0, !PT ;  /* 0x000000ff50ff7812 */ /* 0x000fe4000782c0ff */
[----:B------:R-:W-:Y:S02]  /*5950*/  CS2R R46, SRZ ;  /* 0x00000000002e7805 */ /* 0x000fe4000001ff00 */
[----:B------:R-:W-:Y:S02]  /*5960*/  SEL R0, RZ, 0xffffffff, P2 ;  /* 0xffffffffff007807 */ /* 0x000fe40001000000 */
[----:B------:R-:W-:Y:S02]  /*5970*/  CS2R R44, SRZ ;  /* 0x00000000002c7805 */ /* 0x000fe4000001ff00 */
[----:B------:R-:W-:Y:S04]  /*5980*/  SEL R4, RZ, 0xffffffff, P0 ;  /* 0xffffffffff047807 */ /* 0x000fe80000000000 */
[----:B------:R-:W-:Y:S04]  /*5990*/  @P3 SEL R0, R4, R0, !P1 ;  /* 0x0000000004003207 */ /* 0x000fe80004800000 */
[----:B------:R-:W-:Y:S04]  /*59a0*/  LOP3.LUT R0, R0, 0x1, RZ, 0xc0, !PT ;  /* 0x0000000100007812 */ /* 0x000fe800078ec0ff */
[----:B------:R-:W-:Y:S01]  /*59b0*/  ISETP.NE.U32.AND P0, PT, R0, 0x1, PT ;  /* 0x000000010000780c */ /* 0x000fe20003f05070 */
[----:B------:R-:W-:Y:S01]  /*59c0*/  @!UPT UIADD3 URZ, UPT, UPT, URZ, URZ, URZ ;  /* 0x000000fffffff290 */ /* 0x000fe2000fffe0ff */
[----:B------:R-:W-:Y:S11]  /*59d0*/  @!P5 BRA `(.L_x_95) ;  /* 0x00000000000cd947 */ /* 0x000ff60003800000 */
[----:B------:R-:W-:Y:S04]  /*59e0*/  SHF.L.U32 R4, R83, 0x1f, RZ ;  /* 0x0000001f53047819 */ /* 0x000fe800000006ff */
[----:B------:R-:W1:Y:S02]  /*59f0*/  SYNCS.PHASECHK.TRANS64.TRYWAIT P1, [UR44+0x50], R4 ;  /* 0x00005004ff0075a7 */ /* 0x000e64000802112c */
[----:B-1----:R-:W-:Y:S05]  /*5a00*/  @!P1 BRA `(.L_x_96) ;  /* 0x0000001400849947 */ /* 0x002fea0003800000 */
.L_x_95:
[----:B------:R-:W-:Y:S05]  /*5a10*/  BSYNC B0 ;  /* 0x0000000000007941 */ /* 0x000fea0003800000 */
.L_x_94:
[----:B------:R2:W3:Y:S01]  /*5a20*/  @P0 LDS.128 R40, [R79+UR44+0x200] ;  /* 0x0002002c4f280984 */ /* 0x0004e20008000c00 */
[----:B------:R-:W-:Y:S01]  /*5a30*/  UIADD3 UR4, UPT, UPT, UR44, 0x58, URZ ;  /* 0x000000582c047890 */ /* 0x000fe2000fffe0ff */
[----:B------:R-:W-:Y:S02]  /*5a40*/  LOP3.LUT R83, R83, 0x1, RZ, 0x3c, !PT ;  /* 0x0000000153537812 */ /* 0x000fe400078e3cff */
[----:B------:R2:W1:Y:S01]  /*5a50*/  @P0 LDS.128 R44, [R78+0x10] ;  /* 0x000010004e2c0984 */ /* 0x0004620000000c00 */
[----:B------:R-:W-:Y:S01]  /*5a60*/  UPRMT UR4, UR48, 0x654, UR4 ;  /* 0x0000065430047896 */ /* 0x000fe20008000004 */
[----:B------:R-:W-:Y:S01]  /*5a70*/  @!PT LDS RZ, [RZ] ;  /* 0x00000000fffff984 */ /* 0x000fe20000000800 */
[----:B------:R-:W-:Y:S01]  /*5a80*/  @!PT LDS RZ, [RZ] ;  /* 0x00000000fffff984 */ /* 0x000fe20000000800 */
[----:B------:R-:W-:Y:S01]  /*5a90*/  @!PT LDS RZ, [RZ] ;  /* 0x00000000fffff984 */ /* 0x000fe20000000800 */
[----:B------:R-:W-:Y:S01]  /*5aa0*/  @!PT LDS RZ, [RZ] ;  /* 0x00000000fffff984 */ /* 0x000fe20000000800 */
[----:B------:R5:W-:Y:S06]  /*5ab0*/  MEMBAR.ALL.CTA ;  /* 0x0000000000007992 */ /* 0x000bec0000008000 */
[----:B-----5:R-:W5:Y:S02]  /*5ac0*/  FENCE.VIEW.ASYNC.S ;  /* 0x00000000000073c6 */ /* 0x020f640000000000 */
[----:B-----5:R-:W-:Y:S03]  /*5ad0*/  SYNCS.ARRIVE.TRANS64.RED.A1T0 RZ, [UR4], RZ ;  /* 0x000000ffffff79a7 */ /* 0x020fe60008100404 */
.L_x_93:
[----:B------:R-:W-:Y:S05]  /*5ae0*/  BSYNC B1 ;  /* 0x0000000000017941 */ /* 0x000fea0003800000 */
.L_x_92:
[----:B-1----:R-:W-:Y:S04]  /*5af0*/  SHF.R.U32.HI R0, RZ, 0x15, R2 ;  /* 0x00000015ff007819 */ /* 0x002fe80000011602 */
[----:B------:R-:W-:Y:S01]  /*5b00*/  LOP3.LUT P0, RZ, R0, 0x3, R81, 0x48, !PT ;  /* 0x0000000300ff7812 */ /* 0x000fe20007804851 */
[----:B------:R-:W-:Y:S01]  /*5b10*/  @!UPT UIADD3 URZ, UPT, UPT, URZ, URZ, URZ ;  /* 0x000000fffffff290 */ /* 0x000fe2000fffe0ff */
[----:B------:R-:W-:Y:S11]  /*5b20*/  @P4 BRA `(.L_x_97) ;  /* 0x0000000000084947 */ /* 0x000ff60003800000 */
[----:B------:R-:W1:Y:S02]  /*5b30*/  SYNCS.PHASECHK.TRANS64.TRYWAIT P1, [R16+URZ+0x90], R3 ;  /* 0x00009003100075a7 */ /* 0x000e6400080211ff */
[----:B-1----:R-:W-:Y:S05]  /*5b40*/  @!P1 BRA `(.L_x_98) ;  /* 0x00000014004c9947 */ /* 0x002fea0003800000 */
.L_x_97:
[----:B------:R-:W-:Y:S05]  /*5b50*/  @!P0 BRA `(.L_x_99) ;  /* 0x0000000000408947 */ /* 0x000fea0003800000 */
[----:B------:R-:W1:Y:S01]  /*5b60*/  LDCU.64 UR8, c[0x4][0x70] ;  /* 0x01000e00ff0877ac */ /* 0x000e620008000a00 */
[----:B------:R-:W-:Y:S01]  /*5b70*/  MOV R15, 0x0 ;  /* 0x00000000000f7802 */ /* 0x000fe20000000f00 */
[----:B------:R-:W-:Y:S02]  /*5b80*/  HFMA2 R12, -RZ, RZ, 0, 5.9604644775390625e-08 ;  /* 0x00000001ff0c7431 */ /* 0x000fe400000001ff */
[----:B------:R-:W-:Y:S02]  /*5b90*/  IMAD.MOV.U32 R8, RZ, RZ, 0x192 ;  /* 0x00000192ff087424 */ /* 0x000fe400078e00ff */
[----:B------:R-:W-:Y:S01]  /*5ba0*/  IMAD.MOV.U32 R13, RZ, RZ, RZ ;  /* 0x000000ffff0d7224 */ /* 0x000fe200078e00ff */
[----:B------:R-:W5:Y:S01]  /*5bb0*/  LDCU.64 UR6, c[0x4][0x78] ;  /* 0x01000f00ff0677ac */ /* 0x000f620008000a00 */
[----:B------:R-:W2:Y:S01]  /*5bc0*/  LDC.64 R14, c[0x4][R15] ;  /* 0x010000000f0e7b82 */ /* 0x000ea20000000a00 */
[----:B------:R-:W3:Y:S01]  /*5bd0*/  LDCU.64 UR4, c[0x4][0x10] ;  /* 0x01000200ff0477ac */ /* 0x000ee20008000a00 */
[----:B-1----:R-:W-:Y:S01]  /*5be0*/  MOV R5, UR9 ;  /* 0x0000000900057c02 */ /* 0x002fe20008000f00 */
[----:B------:R-:W-:Y:S01]  /*5bf0*/  IMAD.U32 R4, RZ, RZ, UR8 ;  /* 0x00000008ff047e24 */ /* 0x000fe2000f8e00ff */
[----:B-----5:R-:W-:Y:S01]  /*5c00*/  MOV R7, UR7 ;  /* 0x0000000700077c02 */ /* 0x020fe20008000f00 */
[----:B------:R-:W-:Y:S01]  /*5c10*/  IMAD.U32 R6, RZ, RZ, UR6 ;  /* 0x00000006ff067e24 */ /* 0x000fe2000f8e00ff */
[----:B---3--:R-:W-:Y:S01]  /*5c20*/  MOV R11, UR5 ;  /* 0x00000005000b7c02 */ /* 0x008fe20008000f00 */
[----:B------:R-:W-:Y:S02]  /*5c30*/  IMAD.U32 R10, RZ, RZ, UR4 ;  /* 0x00000004ff0a7e24 */ /* 0x000fe4000f8e00ff */
[----:B------:R-:W-:Y:S07]  /*5c40*/  LEPC R20, `(.L_x_99) ;  /* 0x000000001014794e */ /* 0x000fee0000000000 */
[----:B--2-4-:R-:W-:Y:S05]  /*5c50*/  CALL.ABS.NOINC R14 ;  /* 0x000000000e007343 */ /* 0x014fea0003c00000 */
.L_x_99:
[----:B------:R-:W-:Y:S01]  /*5c60*/  LOP3.LUT P0, RZ, R69, 0x60, RZ, 0xc0, !PT ;  /* 0x0000006045ff7812 */ /* 0x000fe2000780c0ff */
[----:B------:R-:W-:Y:S05]  /*5c70*/  WARPSYNC.ALL ;  /* 0x0000000000007948 */ /* 0x000fea0003800000 */
[----:B---3--:R-:W-:Y:S01]  /*5c80*/  IMAD.SHL.U32 R66, R41, 0x100, RZ ;  /* 0x0000010029427824 */ /* 0x008fe200078e00ff */
[----:B------:R-:W-:Y:S01]  /*5c90*/  R2UR UR4, R2 ;  /* 0x00000000020472ca */ /* 0x000fe200000e0000 */
[----:B------:R-:W-:Y:S01]  /*5ca0*/  IMAD.SHL.U32 R60, R43, 0x100, RZ ;  /* 0x000001002b3c7824 */ /* 0x000fe200078e00ff */
[----:B------:R-:W-:Y:S01]  /*5cb0*/  R2UR UR5, R16 ;  /* 0x00000000100572ca */ /* 0x000fe200000e0000 */
[----:B------:R-:W-:Y:S01]  /*5cc0*/  IMAD.SHL.U32 R48, R47, 0x100, RZ ;  /* 0x000001002f307824 */ /* 0x000fe200078e00ff */
[C---:B------:R-:W-:Y:S01]  /*5cd0*/  SHF.L.U32 R2, R40.reuse, 0x10, RZ ;  /* 0x0000001028027819 */ /* 0x040fe200000006ff */
[----:B------:R-:W-:Y:S01]  /*5ce0*/  IMAD.SHL.U32 R54, R45, 0x100, RZ ;  /* 0x000001002d367824 */ /* 0x000fe200078e00ff */
[C---:B------:R-:W-:Y:S01]  /*5cf0*/  PRMT R0, R40.reuse, 0x8880, RZ ;  /* 0x0000888028007816 */ /* 0x040fe200000000ff */
[----:B------:R-:W-:Y:S01]  /*5d00*/  BSSY.RECONVERGENT B0, `(.L_x_100) ;  /* 0x000009f000007945 */ /* 0x000fe20003800200 */
[----:B------:R-:W-:Y:S02]  /*5d10*/  SHF.L.U32 R3, R40, 0x8, RZ ;  /* 0x0000000828037819 */ /* 0x000fe400000006ff */
[----:B------:R-:W-:Y:S02]  /*5d20*/  SHF.R.S32.HI R2, RZ, 0x18, R2 ;  /* 0x00000018ff027819 */ /* 0x000fe40000011402 */
[----:B------:R-:W-:Y:S01]  /*5d30*/  PRMT R68, R41, 0x8880, RZ ;  /* 0x0000888029447816 */ /* 0x000fe200000000ff */
[----:B------:R-:W-:Y:S01]  /*5d40*/  LDTM.16dp32bit_t0_t15.x32 R4, tmem[UR4] ;  /* 0x00000004000479ee */ /* 0x000fe20008a80000 */
[----:B------:R-:W1:Y:S01]  /*5d50*/  LDTM.16dp32bit_t16_t31.x32 R4, tmem[UR4+0x20] ;  /* 0x00002004000479ee */ /* 0x000e620008aa0000 */
[----:B------:R-:W-:Y:S01]  /*5d60*/  NOP ;  /* 0x0000000000007918 */ /* 0x000fe20000000000 */
[----:B------:R-:W-:Y:S01]  /*5d70*/  UIADD3 UR4, UPT, UPT, UR5, 0xb0, URZ ;  /* 0x000000b005047890 */ /* 0x000fe2000fffe0ff */
[----:B------:R-:W-:Y:S02]  /*5d80*/  SHF.R.S32.HI R40, RZ, 0x18, R40 ;  /* 0x00000018ff287819 */ /* 0x000fe40000011428 */
[C---:B------:R-:W-:Y:S01]  /*5d90*/  PRMT R65, R42.reuse, 0x8880, RZ ;  /* 0x000088802a417816 */ /* 0x040fe200000000ff */
[----:B------:R-:W-:Y:S01]  /*5da0*/  UPRMT UR4, UR48, 0x654, UR4 ;  /* 0x0000065430047896 */ /* 0x000fe20008000004 */
[C---:B------:R-:W-:Y:S02]  /*5db0*/  SHF.L.U32 R64, R42.reuse, 0x10, RZ ;  /* 0x000000102a407819 */ /* 0x040fe400000006ff */
[----:B------:R-:W-:Y:S02]  /*5dc0*/  SHF.L.U32 R63, R42, 0x8, RZ ;  /* 0x000000082a3f7819 */ /* 0x000fe400000006ff */
[----:B------:R-:W-:Y:S02]  /*5dd0*/  SHF.R.S32.HI R42, RZ, 0x18, R42 ;  /* 0x00000018ff2a7819 */ /* 0x000fe4000001142a */
[C---:B------:R-:W-:Y:S02]  /*5de0*/  PRMT R62, R43.reuse, 0x8880, RZ ;  /* 0x000088802b3e7816 */ /* 0x040fe400000000ff */
[----:B-1----:R-:W-:Y:S01]  /*5df0*/  SYNCS.ARRIVE.TRANS64.RED.A1T0 RZ, [UR4], RZ ;  /* 0x000000ffffff79a7 */ /* 0x002fe20008100404 */
[----:B------:R-:W-:Y:S02]  /*5e00*/  SHF.L.U32 R61, R43, 0x10, RZ ;  /* 0x000000102b3d7819 */ /* 0x000fe400000006ff */
[----:B------:R-:W-:Y:S02]  /*5e10*/  SHF.R.S32.HI R43, RZ, 0x18, R43 ;  /* 0x00000018ff2b7819 */ /* 0x000fe4000001142b */
[----:B------:R-:W-:Y:S02]  /*5e20*/  SHF.L.U32 R51, R46, 0x8, RZ ;  /* 0x000000082e337819 */ /* 0x000fe400000006ff */
[----:B------:R-:W-:Y:S01]  /*5e30*/  SHF.R.S32.HI R3, RZ, 0x18, R3 ;  /* 0x00000018ff037819 */ /* 0x000fe20000011403 */
[C---:B----4-:R-:W-:Y:S01]  /*5e40*/  IMAD R4, R38.reuse, R4, RZ ;  /* 0x0000000426047224 */ /* 0x050fe200078e02ff */
[----:B------:R-:W-:Y:S01]  /*5e50*/  SHF.L.U32 R67, R41, 0x10, RZ ;  /* 0x0000001029437819 */ /* 0x000fe200000006ff */
[C---:B------:R-:W-:Y:S01]  /*5e60*/  IMAD R5, R38.reuse, R5, RZ ;  /* 0x0000000526057224 */ /* 0x040fe200078e02ff */
[----:B------:R-:W-:Y:S01]  /*5e70*/  SHF.R.S32.HI R41, RZ, 0x18, R41 ;  /* 0x00000018ff297819 */ /* 0x000fe20000011429 */
[----:B------:R-:W-:Y:S01]  /*5e80*/  IMAD R6, R38, R6, RZ ;  /* 0x0000000626067224 */ /* 0x000fe200078e02ff */
[----:B------:R-:W-:Y:S01]  /*5e90*/  PRMT R59, R44, 0x8880, RZ ;  /* 0x000088802c3b7816 */ /* 0x000fe200000000ff */
[----:B------:R-:W-:Y:S01]  /*5ea0*/  IMAD R4, R0, R39, R4 ;  /* 0x0000002700047224 */ /* 0x000fe200078e0204 */
[----:B------:R-:W-:Y:S01]  /*5eb0*/  MOV R0, R68 ;  /* 0x0000004400007202 */ /* 0x000fe20000000f00 */
[----:B------:R-:W-:Y:S01]  /*5ec0*/  IMAD R7, R38, R7, RZ ;  /* 0x0000000726077224 */ /* 0x000fe200078e02ff */
[----:B------:R-:W-:Y:S01]  /*5ed0*/  SHF.L.U32 R58, R44, 0x10, RZ ;  /* 0x000000102c3a7819 */ /* 0x000fe200000006ff */
[-C--:B------:R-:W-:Y:S01]  /*5ee0*/  IMAD R5, R2, R39.reuse, R5 ;  /* 0x0000002702057224 */ /* 0x080fe200078e0205 */
[----:B------:R-:W-:Y:S01]  /*5ef0*/  SHF.R.S32.HI R2, RZ, 0x18, R67 ;  /* 0x00000018ff027819 */ /* 0x000fe20000011443 */
[-C--:B------:R-:W-:Y:S01]  /*5f00*/  IMAD R6, R3, R39.reuse, R6 ;  /* 0x0000002703067224 */ /* 0x080fe200078e0206 */
[----:B------:R-:W-:Y:S01]  /*5f10*/  SHF.R.S32.HI R3, RZ, 0x18, R66 ;  /* 0x00000018ff037819 */ /* 0x000fe20000011442 */
[----:B------:R-:W-:Y:S01]  /*5f20*/  IMAD R8, R38, R8, RZ ;  /* 0x0000000826087224 */ /* 0x000fe200078e02ff */
[C---:B------:R-:W-:Y:S01]  /*5f30*/  PRMT R56, R45.reuse, 0x8880, RZ ;  /* 0x000088802d387816 */ /* 0x040fe200000000ff */
[----:B------:R-:W-:Y:S01]  /*5f40*/  IMAD R7, R40, R39, R7 ;  /* 0x0000002728077224 */ /* 0x000fe200078e0207 */
[----:B------:R-:W-:Y:S01]  /*5f50*/  MOV R40, R65 ;  /* 0x0000004100287202 */ /* 0x000fe20000000f00 */
[----:B------:R-:W-:Y:S01]  /*5f60*/  IMAD R9, R38, R9, RZ ;  /* 0x0000000926097224 */ /* 0x000fe200078e02ff */
[----:B------:R-:W-:Y:S01]  /*5f70*/  SHF.L.U32 R55, R45, 0x10, RZ ;  /* 0x000000102d377819 */ /* 0x000fe200000006ff */
[-C--:B------:R-:W-:Y:S01]  /*5f80*/  IMAD R8, R0, R39.reuse, R8 ;  /* 0x0000002700087224 */ /* 0x080fe200078e0208 */
[----:B------:R-:W-:Y:S01]  /*5f90*/  PRMT R53, R46, 0x8880, RZ ;  /* 0x000088802e357816 */ /* 0x000fe200000000ff */
[----:B------:R-:W-:Y:S01]  /*5fa0*/  IMAD R10, R38, R10, RZ ;  /* 0x0000000a260a7224 */ /* 0x000fe200078e02ff */
[----:B------:R-:W-:Y:S01]  /*5fb0*/  SHF.R.S32.HI R45, RZ, 0x18, R45 ;  /* 0x00000018ff2d7819 */ /* 0x000fe2000001142d */
[----:B------:R-:W-:Y:S01]  /*5fc0*/  IMAD R9, R2, R39, R9 ;  /* 0x0000002702097224 */ /* 0x000fe200078e0209 */
[----:B------:R-:W-:Y:S01]  /*5fd0*/  SHF.L.U32 R52, R46, 0x10, RZ ;  /* 0x000000102e347819 */ /* 0x000fe200000006ff */
[C---:B------:R-:W-:Y:S01]  /*5fe0*/  IMAD R0, R38.reuse, R20, RZ ;  /* 0x0000001426007224 */ /* 0x040fe200078e02ff */
[C---:B------:R-:W-:Y:S01]  /*5ff0*/  PRMT R50, R47.reuse, 0x8880, RZ ;  /* 0x000088802f327816 */ /* 0x040fe200000000ff */
[C---:B------:R-:W-:Y:S01]  /*6000*/  IMAD R11, R38.reuse, R11, RZ ;  /* 0x0000000b260b7224 */ /* 0x040fe200078e02ff */
[----:B------:R-:W-:Y:S01]  /*6010*/  SHF.R.S32.HI R46, RZ, 0x18, R46 ;  /* 0x00000018ff2e7819 */ /* 0x000fe2000001142e */
[C---:B------:R-:W-:Y:S01]  /*6020*/  IMAD R2, R38.reuse, R21, RZ ;  /* 0x0000001526027224 */ /* 0x040fe200078e02ff */
[----:B------:R-:W-:Y:S01]  /*6030*/  SHF.L.U32 R49, R47, 0x10, RZ ;  /* 0x000000102f317819 */ /* 0x000fe200000006ff */
[C---:B------:R-:W-:Y:S01]  /*6040*/  IMAD R20, R38.reuse, R24, RZ ;  /* 0x0000001826147224 */ /* 0x040fe200078e02ff */
[----:B------:R-:W-:Y:S01]  /*6050*/  SHF.R.S32.HI R47, RZ, 0x18, R47 ;  /* 0x00000018ff2f7819 */ /* 0x000fe2000001142f */
[----:B------:R-:W-:Y:S01]  /*6060*/  IMAD R21, R38, R25, RZ ;  /* 0x0000001926157224 */ /* 0x000fe200078e02ff */
[----:B------:R-:W-:Y:S01]  /*6070*/  SHF.L.U32 R57, R44, 0x8, RZ ;  /* 0x000000082c397819 */ /* 0x000fe200000006ff */
[----:B------:R-:W-:Y:S01]  /*6080*/  IMAD R24, R38, R28, RZ ;  /* 0x0000001c26187224 */ /* 0x000fe200078e02ff */
[----:B------:R-:W-:Y:S01]  /*6090*/  SHF.R.S32.HI R44, RZ, 0x18, R44 ;  /* 0x00000018ff2c7819 */ /* 0x000fe2000001142c */
[----:B------:R-:W-:Y:S01]  /*60a0*/  IMAD R10, R3, R39, R10 ;  /* 0x00000027030a7224 */ /* 0x000fe200078e020a */
[----:B------:R-:W-:Y:S01]  /*60b0*/  IADD3 R36, PT, PT, R36, 0x1, RZ ;  /* 0x0000000124247810 */ /* 0x000fe20007ffe0ff */
[C---:B------:R-:W-:Y:S02]  /*60c0*/  IMAD R12, R38.reuse, R12, RZ ;  /* 0x0000000c260c7224 */ /* 0x040fe400078e02ff */
[C---:B------:R-:W-:Y:S02]  /*60d0*/  IMAD R25, R38.reuse, R29, RZ ;  /* 0x0000001d26197224 */ /* 0x040fe400078e02ff */
[C---:B------:R-:W-:Y:S01]  /*60e0*/  IMAD R28, R38.reuse, R32, RZ ;  /* 0x00000020261c7224 */ /* 0x040fe200078e02ff */
[----:B------:R-:W-:Y:S01]  /*60f0*/  SHF.R.S32.HI R32, RZ, 0x18, R64 ;  /* 0x00000018ff207819 */ /* 0x000fe20000011440 */
[C---:B------:R-:W-:Y:S01]  /*6100*/  IMAD R29, R38.reuse, R33, RZ ;  /* 0x00000021261d7224 */ /* 0x040fe200078e02ff */
[----:B------:R-:W-:Y:S01]  /*6110*/  I2IP.S8.S32.SAT R33, R7, R6, RZ ;  /* 0x0000000607217239 */ /* 0x000fe200000014ff */
[----:B------:R-:W-:Y:S01]  /*6120*/  IMAD R11, R41, R39, R11 ;  /* 0x00000027290b7224 */ /* 0x000fe200078e020b */
[----:B------:R-:W-:Y:S01]  /*6130*/  MOV R7, R62 ;  /* 0x0000003e00077202 */ /* 0x000fe20000000f00 */
[C---:B------:R-:W-:Y:S01]  /*6140*/  IMAD R13, R38.reuse, R13, RZ ;  /* 0x0000000d260d7224 */ /* 0x040fe200078e02ff */
[----:B------:R-:W-:Y:S01]  /*6150*/  SHF.R.S32.HI R6, RZ, 0x18, R63 ;  /* 0x00000018ff067819 */ /* 0x000fe2000001143f */
[----:B------:R-:W-:Y:S01]  /*6160*/  IMAD R14, R38, R14, RZ ;  /* 0x0000000e260e7224 */ /* 0x000fe200078e02ff */
[----:B------:R-:W-:Y:S01]  /*6170*/  I2IP.S8.S32.SAT R41, R11, R10, RZ ;  /* 0x0000000a0b297239 */ /* 0x000fe200000014ff */
[----:B------:R-:W-:Y:S01]  /*6180*/  IMAD R12, R40, R39, R12 ;  /* 0x00000027280c7224 */ /* 0x000fe200078e020c */
[----:B------:R-:W-:Y:S01]  /*6190*/  I2IP.S8.S32.SAT R40, R5, R4, R33 ;  /* 0x0000000405287239 */ /* 0x000fe20000001421 */
[----:B------:R-:W-:Y:S01]  /*61a0*/  IMAD R15, R38, R15, RZ ;  /* 0x0000000f260f7224 */ /* 0x000fe200078e02ff */
[----:B------:R-:W-:Y:S01]  /*61b0*/  I2IP.S8.S32.SAT R41, R9, R8, R41 ;  /* 0x0000000809297239 */ /* 0x000fe20000001429 */
[-C--:B------:R-:W-:Y:S01]  /*61c0*/  IMAD R13, R32, R39.reuse, R13 ;  /* 0x00000027200d7224 */ /* 0x080fe200078e020d */
[----:B------:R-:W-:Y:S01]  /*61d0*/  SHF.R.S32.HI R10, RZ, 0x18, R61 ;  /* 0x00000018ff0a7819 */ /* 0x000fe2000001143d */
[----:B------:R-:W-:Y:S01]  /*61e0*/  IMAD R16, R38, R16, RZ ;  /* 0x0000001026107224 */ /* 0x000fe200078e02ff */
[----:B------:R-:W-:Y:S01]  /*61f0*/  SHF.R.S32.HI R5, RZ, 0x18, R58 ;  /* 0x00000018ff057819 */ /* 0x000fe2000001143a */
[----:B------:R-:W-:Y:S01]  /*6200*/  IMAD R14, R6, R39, R14 ;  /* 0x00000027060e7224 */ /* 0x000fe200078e020e */
[----:B------:R-:W-:Y:S01]  /*6210*/  SHF.R.S32.HI R11, RZ, 0x18, R60 ;  /* 0x00000018ff0b7819 */ /* 0x000fe2000001143c */
[----:B------:R-:W-:Y:S01]  /*6220*/  IMAD R17, R38, R17, RZ ;  /* 0x0000001126117224 */ /* 0x000fe200078e02ff */
[----:B------:R-:W-:Y:S01]  /*6230*/  SHF.R.S32.HI R6, RZ, 0x18, R57 ;  /* 0x00000018ff067819 */ /* 0x000fe20000011439 */
[-C--:B------:R-:W-:Y:S02]  /*6240*/  IMAD R15, R42, R39.reuse, R15 ;  /* 0x000000272a0f7224 */ /* 0x080fe400078e020f */
[C---:B------:R-:W-:Y:S02]  /*6250*/  IMAD R18, R38.reuse, R18, RZ ;  /* 0x0000001226127224 */ /* 0x040fe400078e02ff */
[----:B------:R-:W-:Y:S01]  /*6260*/  IMAD R16, R7, R39, R16 ;  /* 0x0000002707107224 */ /* 0x000fe200078e0210 */
[----:B------:R-:W-:Y:S01]  /*6270*/  I2IP.S8.S32.SAT R14, R15, R14, RZ ;  /* 0x0000000e0f0e7239 */ /* 0x000fe200000014ff */
[----:B------:R-:W-:Y:S01]  /*6280*/  IMAD R19, R38, R19, RZ ;  /* 0x0000001326137224 */ /* 0x000fe200078e02ff */
[----:B------:R-:W-:Y:S01]  /*6290*/  SHF.R.S32.HI R7, RZ, 0x18, R48 ;  /* 0x00000018ff077819 */ /* 0x000fe20000011430 */
[-C--:B------:R-:W-:Y:S01]  /*62a0*/  IMAD R17, R10, R39.reuse, R17 ;  /* 0x000000270a117224 */ /* 0x080fe200078e0211 */
[----:B------:R-:W-:Y:S01]  /*62b0*/  I2IP.S8.S32.SAT R42, R13, R12, R14 ;  /* 0x0000000c0d2a7239 */ /* 0x000fe2000000140e */
[-C--:B------:R-:W-:Y:S02]  /*62c0*/  IMAD R18, R11, R39.reuse, R18 ;  /* 0x000000270b127224 */ /* 0x080fe400078e0212 */
[----:B------:R-:W-:Y:S02]  /*62d0*/  IMAD.MOV.U32 R4, RZ, RZ, R59 ;  /* 0x000000ffff047224 */ /* 0x000fe400078e003b */
[-C--:B------:R-:W-:Y:S02]  /*62e0*/  IMAD R19, R43, R39.reuse, R19 ;  /* 0x000000272b137224 */ /* 0x080fe400078e0213 */
[----:B------:R-:W-:Y:S02]  /*62f0*/  IMAD R3, R38, R22, RZ ;  /* 0x0000001626037224 */ /* 0x000fe400078e02ff */
[----:B------:R-:W-:Y:S01]  /*6300*/  IMAD R0, R4, R39, R0 ;  /* 0x0000002704007224 */ /* 0x000fe200078e0200 */
[----:B------:R-:W-:Y:S01]  /*6310*/  I2IP.S8.S32.SAT R18, R19, R18, RZ ;  /* 0x0000001213127239 */ /* 0x000fe200000014ff */
[----:B------:R-:W-:Y:S01]  /*6320*/  IMAD R23, R38, R23, RZ ;  /* 0x0000001726177224 */ /* 0x000fe200078e02ff */
[----:B------:R-:W-:Y:S01]  /*6330*/  MOV R4, R56 ;  /* 0x0000003800047202 */ /* 0x000fe20000000f00 */
[-C--:B------:R-:W-:Y:S01]  /*6340*/  IMAD R2, R5, R39.reuse, R2 ;  /* 0x0000002705027224 */ /* 0x080fe200078e0202 */
[----:B------:R-:W-:Y:S01]  /*6350*/  I2IP.S8.S32.SAT R43, R17, R16, R18 ;  /* 0x00000010112b7239 */ /* 0x000fe20000001412 */
[-C--:B------:R-:W-:Y:S01]  /*6360*/  IMAD R3, R6, R39.reuse, R3 ;  /* 0x0000002706037224 */ /* 0x080fe200078e0203 */
[----:B------:R-:W-:Y:S01]  /*6370*/  SHF.R.S32.HI R5, RZ, 0x18, R55 ;  /* 0x00000018ff057819 */ /* 0x000fe20000011437 */
[-C--:B------:R-:W-:Y:S01]  /*6380*/  IMAD R23, R44, R39.reuse, R23 ;  /* 0x000000272c177224 */ /* 0x080fe200078e0217 */
[----:B------:R-:W-:Y:S01]  /*6390*/  SHF.R.S32.HI R6, RZ, 0x18, R54 ;  /* 0x00000018ff067819 */ /* 0x000fe20000011436 */
[----:B------:R-:W-:Y:S01]  /*63a0*/  IMAD R22, R38, R26, RZ ;  /* 0x0000001a26167224 */ /* 0x000fe200078e02ff */
[----:B------:R1:W-:Y:S01]  /*63b0*/  STS.128 [R79+UR44+0x1200], R40 ;  /* 0x001200284f007988 */ /* 0x0003e20008000c2c */
[----:B------:R-:W-:Y:S01]  /*63c0*/  IMAD R20, R4, R39, R20 ;  /* 0x0000002704147224 */ /* 0x000fe200078e0214 */
[----:B------:R-:W-:Y:S01]  /*63d0*/  I2IP.S8.S32.SAT R3, R23, R3, RZ ;  /* 0x0000000317037239 */ /* 0x000fe200000014ff */
[----:B------:R-:W-:Y:S01]  /*63e0*/  IMAD R27, R38, R27, RZ ;  /* 0x0000001b261b7224 */ /* 0x000fe200078e02ff */
[----:B------:R-:W-:Y:S01]  /*63f0*/  MOV R4, R53 ;  /* 0x0000003500047202 */ /* 0x000fe20000000f00 */
[-C--:B------:R-:W-:Y:S01]  /*6400*/  IMAD R21, R5, R39.reuse, R21 ;  /* 0x0000002705157224 */ /* 0x080fe200078e0215 */
[----:B------:R-:W-:Y:S01]  /*6410*/  SHF.R.S32.HI R5, RZ, 0x18, R52 ;  /* 0x00000018ff057819 */ /* 0x000fe20000011434 */
[-C--:B------:R-:W-:Y:S01]  /*6420*/  IMAD R22, R6, R39.reuse, R22 ;  /* 0x0000002706167224 */ /* 0x080fe200078e0216 */
[----:B------:R-:W-:Y:S01]  /*6430*/  SHF.R.S32.HI R6, RZ, 0x18, R49 ;  /* 0x00000018ff067819 */ /* 0x000fe20000011431 */
[-C--:B------:R-:W-:Y:S02]  /*6440*/  IMAD R27, R45, R39.reuse, R27 ;  /* 0x000000272d1b7224 */ /* 0x080fe400078e021b */
[-C--:B------:R-:W-:Y:S01]  /*6450*/  IMAD R24, R4, R39.reuse, R24 ;  /* 0x0000002704187224 */ /* 0x080fe200078e0218 */
[----:B------:R-:W-:Y:S01]  /*6460*/  SHF.R.S32.HI R4, RZ, 0x18, R51 ;  /* 0x00000018ff047819 */ /* 0x000fe20000011433 */
[C---:B------:R-:W-:Y:S02]  /*6470*/  IMAD R26, R38.reuse, R30, RZ ;  /* 0x0000001e261a7224 */ /* 0x040fe400078e02ff */
[----:B------:R-:W-:Y:S01]  /*6480*/  IMAD R25, R5, R39, R25 ;  /* 0x0000002705197224 */ /* 0x000fe200078e0219 */
[----:B------:R-:W-:Y:S01]  /*6490*/  MOV R5, R50 ;  /* 0x0000003200057202 */ /* 0x000fe20000000f00 */
[----:B------:R-:W-:Y:S02]  /*64a0*/  IMAD R31, R38, R31, RZ ;  /* 0x0000001f261f7224 */ /* 0x000fe400078e02ff */
[-C--:B------:R-:W-:Y:S01]  /*64b0*/  IMAD R26, R4, R39.reuse, R26 ;  /* 0x00000027041a7224 */ /* 0x080fe200078e021a */
[----:B------:R-:W-:Y:S01]  /*64c0*/  I2IP.S8.S32.SAT R4, R2, R0, R3 ;  /* 0x0000000002047239 */ /* 0x000fe20000001403 */
[-C--:B------:R-:W-:Y:S02]  /*64d0*/  IMAD R31, R46, R39.reuse, R31 ;  /* 0x000000272e1f7224 */ /* 0x080fe400078e021f */
[-C--:B------:R-:W-:Y:S01]  /*64e0*/  IMAD R28, R5, R39.reuse, R28 ;  /* 0x00000027051c7224 */ /* 0x080fe200078e021c */
[----:B------:R-:W-:Y:S01]  /*64f0*/  I2IP.S8.S32.SAT R5, R27, R22, RZ ;  /* 0x000000161b057239 */ /* 0x000fe200000014ff */
[----:B------:R-:W-:Y:S02]  /*6500*/  IMAD R30, R38, R34, RZ ;  /* 0x00000022261e7224 */ /* 0x000fe400078e02ff */
[----:B------:R-:W-:Y:S01]  /*6510*/  IMAD R29, R6, R39, R29 ;  /* 0x00000027061d7224 */ /* 0x000fe200078e021d */
[----:B------:R-:W-:Y:S01]  /*6520*/  I2IP.S8.S32.SAT R6, R31, R26, RZ ;  /* 0x0000001a1f067239 */ /* 0x000fe200000014ff */
[----:B------:R-:W-:Y:S01]  /*6530*/  IMAD R35, R38, R35, RZ ;  /* 0x0000002326237224 */ /* 0x000fe200078e02ff */
[----:B------:R-:W-:Y:S01]  /*6540*/  I2IP.S8.S32.SAT R5, R21, R20, R5 ;  /* 0x0000001415057239 */ /* 0x000fe20000001405 */
[-C--:B------:R-:W-:Y:S01]  /*6550*/  IMAD R30, R7, R39.reuse, R30 ;  /* 0x00000027071e7224 */ /* 0x080fe200078e021e */
[----:B------:R-:W-:Y:S01]  /*6560*/  I2IP.S8.S32.SAT R6, R25, R24, R6 ;  /* 0x0000001819067239 */ /* 0x000fe20000001406 */
[----:B------:R-:W-:Y:S05]  /*6570*/  IMAD R35, R47, R39, R35 ;  /* 0x000000272f237224 */ /* 0x000fea00078e0223 */
[----:B------:R-:W-:Y:S04]  /*6580*/  I2IP.S8.S32.SAT R7, R35, R30, RZ ;  /* 0x0000001e23077239 */ /* 0x000fe800000014ff */
[----:B------:R-:W-:Y:S05]  /*6590*/  I2IP.S8.S32.SAT R7, R29, R28, R7 ;  /* 0x0000001c1d077239 */ /* 0x000fea0000001407 */
[----:B------:R1:W-:Y:S01]  /*65a0*/  STS.128 [R78+0x1010], R4 ;  /* 0x001010044e007388 */ /* 0x0003e20000000c00 */
[----:B------:R-:W-:Y:S01]  /*65b0*/  @!PT LDS RZ, [RZ] ;  /* 0x00000000fffff984 */ /* 0x000fe20000000800 */
[----:B------:R-:W-:Y:S01]  /*65c0*/  @!PT LDS RZ, [RZ] ;  /* 0x00000000fffff984 */ /* 0x000fe20000000800 */
[----:B------:R-:W-:Y:S01]  /*65d0*/  @!PT LDS RZ, [RZ] ;  /* 0x00000000fffff984 */ /* 0x000fe20000000800 */
[----:B------:R-:W-:Y:S01]  /*65e0*/  @!PT LDS RZ, [RZ] ;  /* 0x00000000fffff984 */ /* 0x000fe20000000800 */
[----:B------:R3:W-:Y:S07]  /*65f0*/  MEMBAR.ALL.CTA ;  /* 0x0000000000007992 */ /* 0x0007ee0000008000 */
[----:B---3--:R-:W3:Y:S02]  /*6600*/  FENCE.VIEW.ASYNC.S ;  /* 0x00000000000073c6 */ /* 0x008ee40000000000 */
[----:B---3--:R-:W-:Y:S06]  /*6610*/  BAR.SYNC.DEFER_BLOCKING 0x1, 0x80 ;  /* 0x0042000000007b1d */ /* 0x008fec0000010000 */
[----:B------:R-:W-:Y:S05]  /*6620*/  @P0 BRA `(.L_x_101) ;  /* 0x0000000000300947 */ /* 0x000fea0003800000 */
[----:B------:R-:W-:Y:S02]  /*6630*/  UIADD3 UR4, UPT, UPT, UR44, 0x1200, URZ ;  /* 0x000012002c047890 */ /* 0x000fe4000fffe0ff */
[----:B------:R-:W-:Y:S02]  /*6640*/  USHF.L.U32 UR9, UR45, 0x6, URZ ;  /* 0x000000062d097899 */ /* 0x000fe400080006ff */
[----:B------:R-:W-:Y:S02]  /*6650*/  USHF.L.U32 UR10, UR46, 0x6, URZ ;  /* 0x000000062e0a7899 */ /* 0x000fe400080006ff */
[----:B------:R-:W-:Y:S01]  /*6660*/  MOV R86, UR4 ;  /* 0x0000000400567c02 */ /* 0x000fe20008000f00 */
[----:B------:R-:W-:Y:S01]  /*6670*/  UIADD3 UR4, UP0, UPT, UR62, 0x680, URZ ;  /* 0x000006803e047890 */ /* 0x000fe2000ff1e0ff */
[----:B------:R-:W-:Y:S02]  /*6680*/  UMOV UR11, UR36 ;  /* 0x00000024000b7c82 */ /* 0x000fe40008000000 */
[----:B------:R-:W-:Y:S01]  /*6690*/  R2UR UR8, R86 ;  /* 0x00000000560872ca */ /* 0x000fe200000e0000 */
[----:B------:R-:W-:Y:S11]  /*66a0*/  UIADD3.X UR5, UPT, UPT, URZ, UR63, URZ, UP0, !UPT ;  /* 0x0000003fff057290 */ /* 0x000ff600087fe4ff */
[----:B------:R-:W-:Y:S01]  /*66b0*/  @!UPT UIADD3 URZ, UPT, UPT, URZ, URZ, URZ ;  /* 0x000000fffffff290 */ /* 0x000fe2000fffe0ff */
[----:B------:R3:W-:Y:S01]  /*66c0*/  UTMASTG.3D [UR8], [UR4] ;  /* 0x00000008040073b5 */ /* 0x0007e20008010000 */
[----:B------:R0:W-:Y:S01]  /*66d0*/  UTMACMDFLUSH ;  /* 0x00000000000079b7 */ /* 0x0001e20000000000 */
[----:B---3--:R-:W-:Y:S04]  /*66e0*/  DEPBAR.LE SB0, 0x0 ;  /* 0x000080000000791a */ /* 0x008fe80000000000 */
.L_x_101:
[----:B------:R-:W-:Y:S05]  /*66f0*/  BSYNC.RECONVERGENT B0 ;  /* 0x0000000000007941 */ /* 0x000fea0003800200 */
.L_x_100:
[----:B------:R-:W-:Y:S01]  /*6700*/  BAR.SYNC.DEFER_BLOCKING 0x1, 0x80 ;  /* 0x0042000000007b1d */ /* 0x000fe20000010000 */
[----:B------:R-:W-:Y:S01]  /*6710*/  ISETP.NE.AND P0, PT, R82, 0x2, PT ;  /* 0x000000025200780c */ /* 0x000fe20003f05270 */
[----:B------:R-:W-:Y:S01]  /*6720*/  UISETP.NE.AND UP0, UPT, UR47, URZ, UPT ;  /* 0x000000ff2f00728c */ /* 0x000fe2000bf05270 */
[----:B------:R-:W-:Y:S01]  /*6730*/  ISETP.NE.AND P1, PT, R36, 0x4, PT ;  /* 0x000000042400780c */ /* 0x000fe20003f25270 */
[----:B------:R-:W-:Y:S01]  /*6740*/  UIADD3 UR45, UPT, UPT, UR37, UR57, URZ ;  /* 0x00000039252d7290 */ /* 0x000fe2000fffe0ff */
[----:B------:R-:W-:Y:S01]  /*6750*/  SEL R2, RZ, 0x1, P0 ;  /* 0x00000001ff027807 */ /* 0x000fe20000000000 */
[----:B------:R-:W-:Y:S01]  /*6760*/  UIADD3 UR46, UPT, UPT, UR38, UR60, URZ ;  /* 0x0000003c262e7290 */ /* 0x000fe2000fffe0ff */
[----:B------:R-:W-:Y:S02]  /*6770*/  SEL R0, RZ, 0x1, P1 ;  /* 0x00000001ff007807 */ /* 0x000fe40000800000 */
[----:B------:R-:W-:Y:S02]  /*6780*/  LOP3.LUT R84, R84, R2, RZ, 0x3c, !PT ;  /* 0x0000000254547212 */ /* 0x000fe400078e3cff */
[----:B------:R-:W-:Y:S02]  /*6790*/  LOP3.LUT R85, R85, R0, RZ, 0x3c, !PT ;  /* 0x0000000055557212 */ /* 0x000fe400078e3cff */
[----:B------:R-:W-:Y:S02]  /*67a0*/  SEL R82, R82, RZ, P0 ;  /* 0x000000ff52527207 */ /* 0x000fe40000000000 */
[----:B------:R-:W-:Y:S01]  /*67b0*/  SEL R36, R36, RZ, P1 ;  /* 0x000000ff24247207 */ /* 0x000fe20000800000 */
[----:B------:R-:W-:Y:S01]  /*67c0*/  UMOV UR36, UR51 ;  /* 0x0000003300247c82 */ /* 0x000fe20008000000 */
[----:B------:R-:W-:Y:S05]  /*67d0*/  BRA.U UP0, `(.L_x_102) ;  /* 0xffffffe500107547 */ /* 0x000fea000b83ffff */
[----:B------:R-:W-:Y:S05]  /*67e0*/  EXIT ;  /* 0x000000000000794d */ /* 0x000fea0003800000 */
.L_x_24:
[----:B---3--:R3:W4:Y:S02]  /*67f0*/  SYNCS.PHASECHK.TRANS64.TRYWAIT P0, [R0+URZ+0xe0], R2 ;  /* 0x0000e002000075a7 */ /* 0x00872400080011ff */
[----:B----4-:R-:W-:Y:S05]  /*6800*/  @!P0 NANOSLEEP.SYNCS 0x989680 ;  /* 0x009896800000895d */ /* 0x010fea0003900000 */
[----:B------:R-:W4:Y:S02]  /*6810*/  @!P0 SYNCS.PHASECHK.TRANS64 P0, [R0+URZ+0xe0], R2 ;  /* 0x0000e002000085a7 */ /* 0x000f2400080010ff */
[----:B----4-:R-:W-:Y:S05]  /*6820*/  @!P0 BRA `(.L_x_24) ;  /* 0xfffffffc00f08947 */ /* 0x010fea000383ffff */
[----:B------:R-:W-:Y:S05]  /*6830*/  BRA `(.L_x_103) ;  /* 0xffffffac00f07947 */ /* 0x000fea000383ffff */
.L_x_27:
[----:B--2---:R-:W-:-:S07]  /*6840*/  MOV R0, UR33 ;  /* 0x0000002100007c02 */ /* 0x004fce0008000f00 */
.L_x_104:
[----:B--2---:R2:W3:Y:S02]  /*6850*/  SYNCS.PHASECHK.TRANS64.TRYWAIT P0, [R0+URZ+0x28], R3 ;  /* 0x00002803000075a7 */ /* 0x0044e400080011ff */
[----:B---3--:R-:W-:Y:S05]  /*6860*/  @!P0 NANOSLEEP.SYNCS 0x989680 ;  /* 0x009896800000895d */ /* 0x008fea0003900000 */
[----:B------:R-:W3:Y:S02]  /*6870*/  @!P0 SYNCS.PHASECHK.TRANS64 P0, [R0+URZ+0x28], R3 ;  /* 0x00002803000085a7 */ /* 0x000ee400080010ff */
[----:B---3--:R-:W-:Y:S05]  /*6880*/  @!P0 BRA `(.L_x_104) ;  /* 0xfffffffc00f08947 */ /* 0x008fea000383ffff */
[----:B------:R-:W-:Y:S05]  /*6890*/  BRA `(.L_x_26) ;  /* 0xffffffb000387947 */ /* 0x000fea000383ffff */
.L_x_34:
[----:B-1----:R-:W-:-:S07]  /*68a0*/  MOV R0, UR17 ;  /* 0x0000001100007c02 */ /* 0x002fce0008000f00 */
.L_x_105:
[----:B-1----:R1:W2:Y:S02]  /*68b0*/  SYNCS.PHASECHK.TRANS64.TRYWAIT P0, [R0+URZ+0x28], R3 ;  /* 0x00002803000075a7 */ /* 0x0022a400080011ff */
[----:B--2---:R-:W-:Y:S05]  /*68c0*/  @!P0 NANOSLEEP.SYNCS 0x989680 ;  /* 0x009896800000895d */ /* 0x004fea0003900000 */
[----:B------:R-:W2:Y:S02]  /*68d0*/  @!P0 SYNCS.PHASECHK.TRANS64 P0, [R0+URZ+0x28], R3 ;  /* 0x00002803000085a7 */ /* 0x000ea400080010ff */
[----:B--2---:R-:W-:Y:S05]  /*68e0*/  @!P0 BRA `(.L_x_105) ;  /* 0xfffffffc00f08947 */ /* 0x004fea000383ffff */
[----:B------:R-:W-:Y:S05]  /*68f0*/  BRA `(.L_x_33) ;  /* 0xffffffb000f47947 */ /* 0x000fea000383ffff */
.L_x_39:
[----:B-1----:R1:W2:Y:S02]  /*6900*/  SYNCS.PHASECHK.TRANS64.TRYWAIT P0, [R3+URZ+0x70], R0 ;  /* 0x00007000030075a7 */ /* 0x0022a400080011ff */
[----:B--2---:R-:W-:Y:S05]  /*6910*/  @!P0 NANOSLEEP.SYNCS 0x989680 ;  /* 0x009896800000895d */ /* 0x004fea0003900000 */
[----:B------:R-:W2:Y:S02]  /*6920*/  @!P0 SYNCS.PHASECHK.TRANS64 P0, [R3+URZ+0x70], R0 ;  /* 0x00007000030085a7 */ /* 0x000ea400080010ff */
[----:B--2---:R-:W-:Y:S05]  /*6930*/  @!P0 BRA `(.L_x_39) ;  /* 0xfffffffc00f08947 */ /* 0x004fea000383ffff */
[----:B------:R-:W-:Y:S05]  /*6940*/  BRA `(.L_x_106) ;  /* 0xffffffb400987947 */ /* 0x000fea000383ffff */
.L_x_43:
[----:B------:R-:W-:-:S07]  /*6950*/  MOV R0, UR4 ;  /* 0x0000000400007c02 */ /* 0x000fce0008000f00 */
.L_x_107:
[----:B-1----:R1:W2:Y:S02]  /*6960*/  SYNCS.PHASECHK.TRANS64.TRYWAIT P0, [R0+URZ], R2 ;  /* 0x00000002000075a7 */ /* 0x0022a400080011ff */
[----:B--2---:R-:W-:Y:S05]  /*6970*/  @!P0 NANOSLEEP.SYNCS 0x989680 ;  /* 0x009896800000895d */ /* 0x004fea0003900000 */
[----:B------:R-:W2:Y:S02]  /*6980*/  @!P0 SYNCS.PHASECHK.TRANS64 P0, [R0+URZ], R2 ;  /* 0x00000002000085a7 */ /* 0x000ea400080010ff */
[----:B--2---:R-:W-:Y:S05]  /*6990*/  @!P0 BRA `(.L_x_107) ;  /* 0xfffffffc00f08947 */ /* 0x004fea000383ffff */
[----:B------:R-:W-:Y:S05]  /*69a0*/  BRA `(.L_x_108) ;  /* 0xffffffbc003c7947 */ /* 0x000fea000383ffff */
.L_x_44:
[----:B------:R-:W-:-:S07]  /*69b0*/  MOV R0, UR5 ;  /* 0x0000000500007c02 */ /* 0x000fce0008000f00 */
.L_x_109:
[----:B-1----:R1:W2:Y:S02]  /*69c0*/  SYNCS.PHASECHK.TRANS64.TRYWAIT P0, [R0+URZ], R3 ;  /* 0x00000003000075a7 */ /* 0x0022a400080011ff */
[----:B--2---:R-:W-:Y:S05]  /*69d0*/  @!P0 NANOSLEEP.SYNCS 0x989680 ;  /* 0x009896800000895d */ /* 0x004fea0003900000 */
[----:B------:R-:W2:Y:S02]  /*69e0*/  @!P0 SYNCS.PHASECHK.TRANS64 P0, [R0+URZ], R3 ;  /* 0x00000003000085a7 */ /* 0x000ea400080010ff */
[----:B--2---:R-:W-:Y:S05]  /*69f0*/  @!P0 BRA `(.L_x_109) ;  /* 0xfffffffc00f08947 */ /* 0x004fea000383ffff */
[----:B------:R-:W-:Y:S05]  /*6a00*/  BRA `(.L_x_110) ;  /* 0xffffffbc00487947 */ /* 0x000fea000383ffff */
.L_x_45:
[----:B------:R-:W-:-:S07]  /*6a10*/  MOV R0, UR5 ;  /* 0x0000000500007c02 */ /* 0x000fce0008000f00 */
.L_x_111:
[----:B-1----:R1:W2:Y:S02]  /*6a20*/  SYNCS.PHASECHK.TRANS64.TRYWAIT P0, [R0+URZ], R3 ;  /* 0x00000003000075a7 */ /* 0x0022a400080011ff */
[----:B--2---:R-:W-:Y:S05]  /*6a30*/  @!P0 NANOSLEEP.SYNCS 0x989680 ;  /* 0x009896800000895d */ /* 0x004fea0003900000 */
[----:B------:R-:W2:Y:S02]  /*6a40*/  @!P0 SYNCS.PHASECHK.TRANS64 P0, [R0+URZ], R3 ;  /* 0x00000003000085a7 */ /* 0x000ea400080010ff */
[----:B--2---:R-:W-:Y:S05]  /*6a50*/  @!P0 BRA `(.L_x_111) ;  /* 0xfffffffc00f08947 */ /* 0x004fea000383ffff */
[----:B------:R-:W-:Y:S05]  /*6a60*/  BRA `(.L_x_112) ;  /* 0xffffffbc00547947 */ /* 0x000fea000383ffff */
.L_x_46:
[----:B------:R-:W-:-:S07]  /*6a70*/  MOV R0, UR5 ;  /* 0x0000000500007c02 */ /* 0x000fce0008000f00 */
.L_x_113:
[----:B-1----:R1:W2:Y:S02]  /*6a80*/  SYNCS.PHASECHK.TRANS64.TRYWAIT P0, [R0+URZ], R3 ;  /* 0x00000003000075a7 */ /* 0x0022a400080011ff */
[----:B--2---:R-:W-:Y:S05]  /*6a90*/  @!P0 NANOSLEEP.SYNCS 0x989680 ;  /* 0x009896800000895d */ /* 0x004fea0003900000 */
[----:B------:R-:W2:Y:S02]  /*6aa0*/  @!P0 SYNCS.PHASECHK.TRANS64 P0, [R0+URZ], R3 ;  /* 0x00000003000085a7 */ /* 0x000ea400080010ff */
[----:B--2---:R-:W-:Y:S05]  /*6ab0*/  @!P0 BRA `(.L_x_113) ;  /* 0xfffffffc00f08947 */ /* 0x004fea000383ffff */
[----:B------:R-:W-:Y:S05]  /*6ac0*/  BRA `(.L_x_114) ;  /* 0xffffffbc00607947 */ /* 0x000fea000383ffff */
.L_x_49:
[----:B--2---:R2:W3:Y:S02]  /*6ad0*/  SYNCS.PHASECHK.TRANS64.TRYWAIT P0, [R2+URZ+0xd0], R4 ;  /* 0x0000d004020075a7 */ /* 0x0044e400080011ff */
[----:B---3--:R-:W-:Y:S05]  /*6ae0*/  @!P0 NANOSLEEP.SYNCS 0x989680 ;  /* 0x009896800000895d */ /* 0x008fea0003900000 */
[----:B------:R-:W3:Y:S02]  /*6af0*/  @!P0 SYNCS.PHASECHK.TRANS64 P0, [R2+URZ+0xd0], R4 ;  /* 0x0000d004020085a7 */ /* 0x000ee400080010ff */
[----:B---3--:R-:W-:Y:S05]  /*6b00*/  @!P0 BRA `(.L_x_49) ;  /* 0xfffffffc00f08947 */ /* 0x008fea000383ffff */
[----:B------:R-:W-:Y:S05]  /*6b10*/  BRA `(.L_x_115) ;  /* 0xffffffbc00bc7947 */ /* 0x000fea000383ffff */
.L_x_50:
[----:B------:R-:W-:-:S07]  /*6b20*/  MOV R2, UR4 ;  /* 0x0000000400027c02 */ /* 0x000fce0008000f00 */
.L_x_116:
[----:B--2---:R2:W3:Y:S02]  /*6b30*/  SYNCS.PHASECHK.TRANS64.TRYWAIT P0, [R2+URZ+0x80], R5 ;  /* 0x00008005020075a7 */ /* 0x0044e400080011ff */
[----:B---3--:R-:W-:Y:S05]  /*6b40*/  @!P0 NANOSLEEP.SYNCS 0x989680 ;  /* 0x009896800000895d */ /* 0x008fea0003900000 */
[----:B------:R-:W3:Y:S02]  /*6b50*/  @!P0 SYNCS.PHASECHK.TRANS64 P0, [R2+URZ+0x80], R5 ;  /* 0x00008005020085a7 */ /* 0x000ee400080010ff */
[----:B---3--:R-:W-:Y:S05]  /*6b60*/  @!P0 BRA `(.L_x_116) ;  /* 0xfffffffc00f08947 */ /* 0x008fea000383ffff */
[----:B------:R-:W-:Y:S05]  /*6b70*/  BRA `(.L_x_117) ;  /* 0xffffffbc00cc7947 */ /* 0x000fea000383ffff */
.L_x_51:
[----:B--2---:R2:W3:Y:S02]  /*6b80*/  SYNCS.PHASECHK.TRANS64.TRYWAIT P1, [R2+URZ+0x70], R4 ;  /* 0x00007004020075a7 */ /* 0x0044e400080211ff */
[----:B---3--:R-:W-:Y:S05]  /*6b90*/  @!P1 NANOSLEEP.SYNCS 0x989680 ;  /* 0x009896800000995d */ /* 0x008fea0003900000 */
[----:B------:R-:W3:Y:S02]  /*6ba0*/  @!P1 SYNCS.PHASECHK.TRANS64 P1, [R2+URZ+0x70], R4 ;  /* 0x00007004020095a7 */ /* 0x000ee400080210ff */
[----:B---3--:R-:W-:Y:S05]  /*6bb0*/  @!P1 BRA `(.L_x_51) ;  /* 0xfffffffc00f09947 */ /* 0x008fea000383ffff */
[----:B------:R-:W-:Y:S05]  /*6bc0*/  BRA `(.L_x_118) ;  /* 0xffffffbc00fc7947 */ /* 0x000fea000383ffff */
.L_x_54:
[----:B------:R-:W-:-:S07]  /*6bd0*/  MOV R0, UR4 ;  /* 0x0000000400007c02 */ /* 0x000fce0008000f00 */
.L_x_119:
[----:B--2---:R2:W3:Y:S02]  /*6be0*/  SYNCS.PHASECHK.TRANS64.TRYWAIT P0, [R0+URZ+0x80], R2 ;  /* 0x00008002000075a7 */ /* 0x0044e400080011ff */
[----:B---3--:R-:W-:Y:S05]  /*6bf0*/  @!P0 NANOSLEEP.SYNCS 0x989680 ;  /* 0x009896800000895d */ /* 0x008fea0003900000 */
[----:B------:R-:W3:Y:S02]  /*6c00*/  @!P0 SYNCS.PHASECHK.TRANS64 P0, [R0+URZ+0x80], R2 ;  /* 0x00008002000085a7 */ /* 0x000ee400080010ff */
[----:B---3--:R-:W-:Y:S05]  /*6c10*/  @!P0 BRA `(.L_x_119) ;  /* 0xfffffffc00f08947 */ /* 0x008fea000383ffff */
[----:B------:R-:W-:Y:S05]  /*6c20*/  BRA `(.L_x_53) ;  /* 0xffffffc000507947 */ /* 0x000fea000383ffff */
.L_x_61:
[----:B-1----:R1:W2:Y:S02]  /*6c30*/  SYNCS.PHASECHK.TRANS64.TRYWAIT P1, [R0+URZ+0x70], R2 ;  /* 0x00007002000075a7 */ /* 0x0022a400080211ff */
[----:B--2---:R-:W-:Y:S05]  /*6c40*/  @!P1 NANOSLEEP.SYNCS 0x989680 ;  /* 0x009896800000995d */ /* 0x004fea0003900000 */
[----:B------:R-:W2:Y:S02]  /*6c50*/  @!P1 SYNCS.PHASECHK.TRANS64 P1, [R0+URZ+0x70], R2 ;  /* 0x00007002000095a7 */ /* 0x000ea400080210ff */
[----:B--2---:R-:W-:Y:S05]  /*6c60*/  @!P1 BRA `(.L_x_61) ;  /* 0xfffffffc00f09947 */ /* 0x004fea000383ffff */
[----:B------:R-:W-:Y:S05]  /*6c70*/  BRA `(.L_x_120) ;  /* 0xffffffc400ac7947 */ /* 0x000fea000383ffff */
.L_x_62:
[----:B------:R-:W-:-:S07]  /*6c80*/  MOV R2, UR19 ;  /* 0x0000001300027c02 */ /* 0x000fce0008000f00 */
.L_x_121:
[----:B-1----:R1:W2:Y:S02]  /*6c90*/  SYNCS.PHASECHK.TRANS64.TRYWAIT P0, [R2+URZ+0xb0], R0 ;  /* 0x0000b000020075a7 */ /* 0x0022a400080011ff */
[----:B--2---:R-:W-:Y:S05]  /*6ca0*/  @!P0 NANOSLEEP.SYNCS 0x989680 ;  /* 0x009896800000895d */ /* 0x004fea0003900000 */
[----:B------:R-:W2:Y:S02]  /*6cb0*/  @!P0 SYNCS.PHASECHK.TRANS64 P0, [R2+URZ+0xb0], R0 ;  /* 0x0000b000020085a7 */ /* 0x000ea400080010ff */
[----:B--2---:R-:W-:Y:S05]  /*6cc0*/  @!P0 BRA `(.L_x_121) ;  /* 0xfffffffc00f08947 */ /* 0x004fea000383ffff */
[----:B------:R-:W-:Y:S05]  /*6cd0*/  BRA `(.L_x_122) ;  /* 0xffffffc400e07947 */ /* 0x000fea000383ffff */
.L_x_65:
[----:B------:R-:W-:Y:S07]  /*6ce0*/  MOV R0, UR6 ;  /* 0x0000000600007c02 */ /* 0x000fee0008000f00 */
.L_x_123:
[----:B-1----:R1:W2:Y:S02]  /*6cf0*/  SYNCS.PHASECHK.TRANS64.TRYWAIT P0, [R0+URZ], R2 ;  /* 0x00000002000075a7 */ /* 0x0022a400080011ff */
[----:B--2---:R-:W-:Y:S05]  /*6d00*/  @!P0 NANOSLEEP.SYNCS 0x989680 ;  /* 0x009896800000895d */ /* 0x004fea0003900000 */
[----:B------:R-:W2:Y:S02]  /*6d10*/  @!P0 SYNCS.PHASECHK.TRANS64 P0, [R0+URZ], R2 ;  /* 0x00000002000085a7 */ /* 0x000ea400080010ff */
[----:B--2---:R-:W-:Y:S05]  /*6d20*/  @!P0 BRA `(.L_x_123) ;  /* 0xfffffffc00f08947 */ /* 0x004fea000383ffff */
[----:B------:R-:W-:Y:S05]  /*6d30*/  BRA `(.L_x_64) ;  /* 0xffffffc800187947 */ /* 0x000fea000383ffff */
.L_x_68:
[----:B------:R-:W-:-:S07]  /*6d40*/  MOV R0, UR4 ;  /* 0x0000000400007c02 */ /* 0x000fce0008000f00 */
.L_x_124:
[----:B--2---:R2:W4:Y:S02]  /*6d50*/  SYNCS.PHASECHK.TRANS64.TRYWAIT P0, [R0+URZ], R2 ;  /* 0x00000002000075a7 */ /* 0x00452400080011ff */
[----:B----4-:R-:W-:Y:S05]  /*6d60*/  @!P0 NANOSLEEP.SYNCS 0x989680 ;  /* 0x009896800000895d */ /* 0x010fea0003900000 */
[----:B------:R-:W4:Y:S02]  /*6d70*/  @!P0 SYNCS.PHASECHK.TRANS64 P0, [R0+URZ], R2 ;  /* 0x00000002000085a7 */ /* 0x000f2400080010ff */
[----:B----4-:R-:W-:Y:S05]  /*6d80*/  @!P0 BRA `(.L_x_124) ;  /* 0xfffffffc00f08947 */ /* 0x010fea000383ffff */
[----:B------:R-:W-:Y:S05]  /*6d90*/  BRA `(.L_x_125) ;  /* 0xffffffc800b87947 */ /* 0x000fea000383ffff */
.L_x_69:
[----:B------:R-:W-:-:S07]  /*6da0*/  MOV R0, UR5 ;  /* 0x0000000500007c02 */ /* 0x000fce0008000f00 */
.L_x_126:
[----:B-1----:R1:W2:Y:S02]  /*6db0*/  SYNCS.PHASECHK.TRANS64.TRYWAIT P0, [R0+URZ], R3 ;  /* 0x00000003000075a7 */ /* 0x0022a400080011ff */
[----:B--2---:R-:W-:Y:S05]  /*6dc0*/  @!P0 NANOSLEEP.SYNCS 0x989680 ;  /* 0x009896800000895d */ /* 0x004fea0003900000 */
[----:B------:R-:W2:Y:S02]  /*6dd0*/  @!P0 SYNCS.PHASECHK.TRANS64 P0, [R0+URZ], R3 ;  /* 0x00000003000085a7 */ /* 0x000ea400080010ff */
[----:B--2---:R-:W-:Y:S05]  /*6de0*/  @!P0 BRA `(.L_x_126) ;  /* 0xfffffffc00f08947 */ /* 0x004fea000383ffff */
[----:B------:R-:W-:Y:S05]  /*6df0*/  BRA `(.L_x_127) ;  /* 0xffffffc800c47947 */ /* 0x000fea000383ffff */
.L_x_70:
[----:B------:R-:W-:-:S07]  /*6e00*/  MOV R0, UR5 ;  /* 0x0000000500007c02 */ /* 0x000fce0008000f00 */
.L_x_128:
[----:B-1----:R1:W2:Y:S02]  /*6e10*/  SYNCS.PHASECHK.TRANS64.TRYWAIT P0, [R0+URZ], R3 ;  /* 0x00000003000075a7 */ /* 0x0022a400080011ff */
[----:B--2---:R-:W-:Y:S05]  /*6e20*/  @!P0 NANOSLEEP.SYNCS 0x989680 ;  /* 0x009896800000895d */ /* 0x004fea0003900000 */
[----:B------:R-:W2:Y:S02]  /*6e30*/  @!P0 SYNCS.PHASECHK.TRANS64 P0, [R0+URZ], R3 ;  /* 0x00000003000085a7 */ /* 0x000ea400080010ff */
[----:B--2---:R-:W-:Y:S05]  /*6e40*/  @!P0 BRA `(.L_x_128) ;  /* 0xfffffffc00f08947 */ /* 0x004fea000383ffff */
[----:B------:R-:W-:Y:S05]  /*6e50*/  BRA `(.L_x_129) ;  /* 0xffffffc800d07947 */ /* 0x000fea000383ffff */
.L_x_71:
[----:B-1----:R-:W-:-:S07]  /*6e60*/  MOV R0, UR4 ;  /* 0x0000000400007c02 */ /* 0x002fce0008000f00 */
.L_x_130:
[----:B-1----:R1:W2:Y:S02]  /*6e70*/  SYNCS.PHASECHK.TRANS64.TRYWAIT P0, [R0+URZ], R2 ;  /* 0x00000002000075a7 */ /* 0x0022a400080011ff */
[----:B--2---:R-:W-:Y:S05]  /*6e80*/  @!P0 NANOSLEEP.SYNCS 0x989680 ;  /* 0x009896800000895d */ /* 0x004fea0003900000 */
[----:B------:R-:W2:Y:S02]  /*6e90*/  @!P0 SYNCS.PHASECHK.TRANS64 P0, [R0+URZ], R2 ;  /* 0x00000002000085a7 */ /* 0x000ea400080010ff */
[----:B--2---:R-:W-:Y:S05]  /*6ea0*/  @!P0 BRA `(.L_x_130) ;  /* 0xfffffffc00f08947 */ /* 0x004fea000383ffff */
[----:B------:R-:W-:Y:S05]  /*6eb0*/  BRA `(.L_x_131) ;  /* 0xffffffc800dc7947 */ /* 0x000fea000383ffff */
.L_x_76:
[----:B--2---:R2:W3:Y:S02]  /*6ec0*/  SYNCS.PHASECHK.TRANS64.TRYWAIT P0, [R8+URZ+0x70], R0 ;  /* 0x00007000080075a7 */ /* 0x0044e400080011ff */
[----:B---3--:R-:W-:Y:S05]  /*6ed0*/  @!P0 NANOSLEEP.SYNCS 0x989680 ;  /* 0x009896800000895d */ /* 0x008fea0003900000 */
[----:B------:R-:W3:Y:S02]  /*6ee0*/  @!P0 SYNCS.PHASECHK.TRANS64 P0, [R8+URZ+0x70], R0 ;  /* 0x00007000080085a7 */ /* 0x000ee400080010ff */
[----:B---3--:R-:W-:Y:S05]  /*6ef0*/  @!P0 BRA `(.L_x_76) ;  /* 0xfffffffc00f08947 */ /* 0x008fea000383ffff */
[----:B------:R-:W-:Y:S05]  /*6f00*/  BRA `(.L_x_132) ;  /* 0xffffffd000047947 */ /* 0x000fea000383ffff */
.L_x_79:
[----:B--2---:R-:W-:Y:S07]  /*6f10*/  MOV R0, UR17 ;  /* 0x0000001100007c02 */ /* 0x004fee0008000f00 */
.L_x_133:
[----:B--2---:R2:W3:Y:S02]  /*6f20*/  SYNCS.PHASECHK.TRANS64.TRYWAIT P1, [R0+URZ+0x68], R4 ;  /* 0x00006804000075a7 */ /* 0x0044e400080211ff */
[----:B---3--:R-:W-:Y:S05]  /*6f30*/  @!P1 NANOSLEEP.SYNCS 0x989680 ;  /* 0x009896800000995d */ /* 0x008fea0003900000 */
[----:B------:R-:W3:Y:S02]  /*6f40*/  @!P1 SYNCS.PHASECHK.TRANS64 P1, [R0+URZ+0x68], R4 ;  /* 0x00006804000095a7 */ /* 0x000ee400080210ff */
[----:B---3--:R-:W-:Y:S05]  /*6f50*/  @!P1 BRA `(.L_x_133) ;  /* 0xfffffffc00f09947 */ /* 0x008fea000383ffff */
[----:B------:R-:W-:Y:S05]  /*6f60*/  BRA `(.L_x_78) ;  /* 0xffffffd400787947 */ /* 0x000fea000383ffff */
.L_x_82:
[----:B--2---:R-:W-:Y:S07]  /*6f70*/  MOV R0, UR17 ;  /* 0x0000001100007c02 */ /* 0x004fee0008000f00 */
.L_x_134:
[----:B--2---:R2:W3:Y:S02]  /*6f80*/  SYNCS.PHASECHK.TRANS64.TRYWAIT P0, [R0+URZ+0x58], R2 ;  /* 0x00005802000075a7 */ /* 0x0044e400080011ff */
[----:B---3--:R-:W-:Y:S05]  /*6f90*/  @!P0 NANOSLEEP.SYNCS 0x989680 ;  /* 0x009896800000895d */ /* 0x008fea0003900000 */
[----:B------:R-:W3:Y:S02]  /*6fa0*/  @!P0 SYNCS.PHASECHK.TRANS64 P0, [R0+URZ+0x58], R2 ;  /* 0x00005802000085a7 */ /* 0x000ee400080010ff */
[----:B---3--:R-:W-:Y:S05]  /*6fb0*/  @!P0 BRA `(.L_x_134) ;  /* 0xfffffffc00f08947 */ /* 0x008fea000383ffff */
[----:B------:R-:W-:Y:S05]  /*6fc0*/  BRA `(.L_x_135) ;  /* 0xffffffd400cc7947 */ /* 0x000fea000383ffff */
.L_x_85:
[----:B---3--:R3:W1:Y:S02]  /*6fd0*/  SYNCS.PHASECHK.TRANS64.TRYWAIT P0, [R3+URZ+0x70], R0 ;  /* 0x00007000030075a7 */ /* 0x00866400080011ff */
[----:B-1----:R-:W-:Y:S05]  /*6fe0*/  @!P0 NANOSLEEP.SYNCS 0x989680 ;  /* 0x009896800000895d */ /* 0x002fea0003900000 */
[----:B------:R-:W1:Y:S02]  /*6ff0*/  @!P0 SYNCS.PHASECHK.TRANS64 P0, [R3+URZ+0x70], R0 ;  /* 0x00007000030085a7 */ /* 0x000e6400080010ff */
[----:B-1----:R-:W-:Y:S05]  /*7000*/  @!P0 BRA `(.L_x_85) ;  /* 0xfffffffc00f08947 */ /* 0x002fea000383ffff */
[----:B------:R-:W-:Y:S05]  /*7010*/  BRA `(.L_x_136) ;  /* 0xffffffdc00147947 */ /* 0x000fea000383ffff */
.L_x_96:
[----:B-1----:R-:W-:Y:S04]  /*7020*/  MOV R0, UR44 ;  /* 0x0000002c00007c02 */ /* 0x002fe80008000f00 */
[----:B------:R1:W2:Y:S03]  /*7030*/  SYNCS.PHASECHK.TRANS64.TRYWAIT P1, [R0+URZ+0x50], R4 ;  /* 0x00005004000075a7 */ /* 0x0002a600080211ff */
[----:B--2---:R-:W-:Y:S05]  /*7040*/  @!P1 NANOSLEEP.SYNCS 0x989680 ;  /* 0x009896800000995d */ /* 0x004fea0003900000 */
[----:B------:R-:W2:Y:S02]  /*7050*/  @!P1 SYNCS.PHASECHK.TRANS64 P1, [R0+URZ+0x50], R4 ;  /* 0x00005004000095a7 */ /* 0x000ea400080210ff */
[----:B--2---:R-:W-:Y:S05]  /*7060*/  @!P1 BRA `(.L_x_96) ;  /* 0xfffffffc00ec9947 */ /* 0x004fea000383ffff */
[----:B------:R-:W-:Y:S05]  /*7070*/  BRA `(.L_x_95) ;  /* 0xffffffe800647947 */ /* 0x000fea000383ffff */
.L_x_98:
[----:B------:R1:W1:Y:S02]  /*7080*/  SYNCS.PHASECHK.TRANS64.TRYWAIT P1, [R16+URZ+0x90], R3 ;  /* 0x00009003100075a7 */ /* 0x00026400080211ff */
[----:B-1----:R-:W-:Y:S05]  /*7090*/  @!P1 NANOSLEEP.SYNCS 0x989680 ;  /* 0x009896800000995d */ /* 0x002fea0003900000 */
[----:B------:R-:W1:Y:S02]  /*70a0*/  @!P1 SYNCS.PHASECHK.TRANS64 P1, [R16+URZ+0x90], R3 ;  /* 0x00009003100095a7 */ /* 0x000e6400080210ff */
[----:B-1----:R-:W-:Y:S05]  /*70b0*/  @!P1 BRA `(.L_x_98) ;  /* 0xfffffffc00f09947 */ /* 0x002fea000383ffff */
[----:B------:R-:W-:Y:S05]  /*70c0*/  BRA `(.L_x_97) ;  /* 0xffffffe800a07947 */ /* 0x000fea000383ffff */
        .weak           $__internal_0_$__cuda_sm10x_tcgen05_guardrail_trap_col_being_dealloced_not_returned_by_alloc
        .type           $__internal_0_$__cuda_sm10x_tcgen05_guardrail_trap_col_being_dealloced_not_returned_by_alloc,@function
        .size           $__internal_0_$__cuda_sm10x_tcgen05_guardrail_trap_col_being_dealloced_not_returned_by_alloc,($__internal_1_$__cuda_sm10x_tcgen05_guardrail_trap_phase_invalid_during_alloc - $__internal_0_$__cuda_sm10x_tcgen05_guardrail_trap_col_being_dealloced_not_returned_by_alloc)
$__internal_0_$__cuda_sm10x_tcgen05_guardrail_trap_col_being_dealloced_not_returned_by_alloc:
[----:B------:R-:W-:Y:S05]  /*70d0*/  BPT.TRAP 0x1 ;  /* 0x000000040000795c */ /* 0x000fea0000300000 */
[----:B------:R-:W-:-:S04]  /*70e0*/  HFMA2 R3, -RZ, RZ, 0, 0 ;  /* 0x00000000ff037431 */ /* 0x000fc800000001ff */
[----:B------:R-:W-:Y:S05]  /*70f0*/  RET.REL.NODEC R2 `(_ZN7cutlass13device_kernelINS_4gemm6kernel13GemmUniversalIN4cute5tupleIJiiiiEEENS1_10collective13CollectiveMmaINS1_35MainloopSm100TmaUmmaWarpSpecializedILi5ELi2ELi4ENS5_IJNS4_1CILi2EEENSA_ILi1EEESC_EEEEENS5_IJNSA_ILi64EEESF_NSA_ILi32EEEEEEaNS5_IJlSC_lEEEaSI_NS4_8TiledMMAINS4_8MMA_AtomIJNS4_15SM100_MMA_S8_SSIaaiLi64ELi64ELNS4_4UMMA5MajorE0ELSN_0ELNSM_8SaturateE0EEEEEENS4_6LayoutINS5_IJSC_SC_SC_EEENS5_IJNSA_ILi0EEEST_ST_EEEEENS5_IJNS4_10UnderscoreESW_SW_EEEEENS4_13SM90_TMA_LOADENS4_14ComposedLayoutINS4_7SwizzleILi1ELi4ELi3EEENS4_18smem_ptr_flag_bitsILi8EEENSR_INS5_IJNSA_ILi8EEESG_EEENS5_IJSG_SC_EEEEEEEvNS4_8identityENS4_23SM90_TMA_LOAD_MULTICASTES19_vS1A_EENS_8epilogue10collective18CollectiveEpilogueINS1D_23Sm100TmaWarpSpecializedILi1ELi1ELi32ELb0ELb0EEEJSH_NS5_IJNSR_ISF_SC_EES1I_EEEaSI_aSI_NS1D_6fusion15FusionCallbacksIS1H_NS1K_17LinearCombinationIaiaiLNS_15FloatRoundStyleE2EEESH_S1J_JEEENS4_5SM1004TMEM4LOAD26SM100_TMEM_LOAD_16dp32b32xESZ_NS10_INS11_ILi2ELi4ELi3EEES14_NSR_INS5_IJS15_SF_EEENS5_IJSF_SC_EEEEEEENS4_39AutoVectorizingCopyWithAssumedAlignmentILi128EEENS4_14SM90_TMA_STOREES1Y_S20_S20_EEEvvEEEEvNT_6ParamsE) ;  /* 0xffffff8c02c07950 */ /* 0x000fea0003c3ffff */
        .weak           $__internal_1_$__cuda_sm10x_tcgen05_guardrail_trap_phase_invalid_during_alloc
        .type           $__internal_1_$__cuda_sm10x_tcgen05_guardrail_trap_phase_invalid_during_alloc,@function
        .size           $__internal_1_$__cuda_sm10x_tcgen05_guardrail_trap_phase_invalid_during_alloc,($__internal_2_$__cuda_sm10x_tcgen05_guardrail_trap_unallocated_columns_being_dealloced - $__internal_1_$__cuda_sm10x_tcgen05_guardrail_trap_phase_invalid_during_alloc)
$__internal_1_$__cuda_sm10x_tcgen05_guardrail_trap_phase_invalid_during_alloc:
[----:B------:R-:W-:Y:S05]  /*7100*/  BPT.TRAP 0x1 ;  /* 0x000000040000795c */ /* 0x000fea0000300000 */
[----:B------:R-:W-:-:S04]  /*7110*/  MOV R5, 0x0 ;  /* 0x0000000000057802 */ /* 0x000fc80000000f00 */
[----:B------:R-:W-:Y:S05]  /*7120*/  RET.REL.NODEC R4 `(_ZN7cutlass13device_kernelINS_4gemm6kernel13GemmUniversalIN4cute5tupleIJiiiiEEENS1_10collective13CollectiveMmaINS1_35MainloopSm100TmaUmmaWarpSpecializedILi5ELi2ELi4ENS5_IJNS4_1CILi2EEENSA_ILi1EEESC_EEEEENS5_IJNSA_ILi64EEESF_NSA_ILi32EEEEEEaNS5_IJlSC_lEEEaSI_NS4_8TiledMMAINS4_8MMA_AtomIJNS4_15SM100_MMA_S8_SSIaaiLi64ELi64ELNS4_4UMMA5MajorE0ELSN_0ELNSM_8SaturateE0EEEEEENS4_6LayoutINS5_IJSC_SC_SC_EEENS5_IJNSA_ILi0EEEST_ST_EEEEENS5_IJNS4_10UnderscoreESW_SW_EEEEENS4_13SM90_TMA_LOADENS4_14ComposedLayoutINS4_7SwizzleILi1ELi4ELi3EEENS4_18smem_ptr_flag_bitsILi8EEENSR_INS5_IJNSA_ILi8EEESG_EEENS5_IJSG_SC_EEEEEEEvNS4_8identityENS4_23SM90_TMA_LOAD_MULTICASTES19_vS1A_EENS_8epilogue10collective18CollectiveEpilogueINS1D_23Sm100TmaWarpSpecializedILi1ELi1ELi32ELb0ELb0EEEJSH_NS5_IJNSR_ISF_SC_EES1I_EEEaSI_aSI_NS1D_6fusion15FusionCallbacksIS1H_NS1K_17LinearCombinationIaiaiLNS_15FloatRoundStyleE2EEESH_S1J_JEEENS4_5SM1004TMEM4LOAD26SM100_TMEM_LOAD_16dp32b32xESZ_NS10_INS11_ILi2ELi4ELi3EEES14_NSR_INS5_IJS15_SF_EEENS5_IJSF_SC_EEEEEEENS4_39AutoVectorizingCopyWithAssumedAlignmentILi128EEENS4_14SM90_TMA_STOREES1Y_S20_S20_EEEvvEEEEvNT_6ParamsE) ;  /* 0xffffff8c04b47950 */ /* 0x000fea0003c3ffff */
        .weak           $__internal_2_$__cuda_sm10x_tcgen05_guardrail_trap_unallocated_columns_being_dealloced
        .type           $__internal_2_$__cuda_sm10x_tcgen05_guardrail_trap_unallocated_columns_being_dealloced,@function
        .size           $__internal_2_$__cuda_sm10x_tcgen05_guardrail_trap_unallocated_columns_being_dealloced,(.L_x_138 - $__internal_2_$__cuda_sm10x_tcgen05_guardrail_trap_unallocated_columns_being_dealloced)
$__internal_2_$__cuda_sm10x_tcgen05_guardrail_trap_unallocated_columns_being_dealloced:
[----:B------:R-:W-:Y:S05]  /*7130*/  BPT.TRAP 0x1 ;  /* 0x000000040000795c */ /* 0x000fea0000300000 */
[----:B------:R-:W-:-:S04]  /*7140*/  HFMA2 R3, -RZ, RZ, 0, 0 ;  /* 0x00000000ff037431 */ /* 0x000fc800000001ff */
[----:B------:R-:W-:Y:S05]  /*7150*/  RET.REL.NODEC R2 `(_ZN7cutlass13device_kernelINS_4gemm6kernel13GemmUniversalIN4cute5tupleIJiiiiEEENS1_10collective13CollectiveMmaINS1_35MainloopSm100TmaUmmaWarpSpecializedILi5ELi2ELi4ENS5_IJNS4_1CILi2EEENSA_ILi1EEESC_EEEEENS5_IJNSA_ILi64EEESF_NSA_ILi32EEEEEEaNS5_IJlSC_lEEEaSI_NS4_8TiledMMAINS4_8MMA_AtomIJNS4_15SM100_MMA_S8_SSIaaiLi64ELi64ELNS4_4UMMA5MajorE0ELSN_0ELNSM_8SaturateE0EEEEEENS4_6LayoutINS5_IJSC_SC_SC_EEENS5_IJNSA_ILi0EEEST_ST_EEEEENS5_IJNS4_10UnderscoreESW_SW_EEEEENS4_13SM90_TMA_LOADENS4_14ComposedLayoutINS4_7SwizzleILi1ELi4ELi3EEENS4_18smem_ptr_flag_bitsILi8EEENSR_INS5_IJNSA_ILi8EEESG_EEENS5_IJSG_SC_EEEEEEEvNS4_8identityENS4_23SM90_TMA_LOAD_MULTICASTES19_vS1A_EENS_8epilogue10collective18CollectiveEpilogueINS1D_23Sm100TmaWarpSpecializedILi1ELi1ELi32ELb0ELb0EEEJSH_NS5_IJNSR_ISF_SC_EES1I_EEEaSI_aSI_NS1D_6fusion15FusionCallbacksIS1H_NS1K_17LinearCombinationIaiaiLNS_15FloatRoundStyleE2EEESH_S1J_JEEENS4_5SM1004TMEM4LOAD26SM100_TMEM_LOAD_16dp32b32xESZ_NS10_INS11_ILi2ELi4ELi3EEES14_NSR_INS5_IJS15_SF_EEENS5_IJSF_SC_EEEEEEENS4_39AutoVectorizingCopyWithAssumedAlignmentILi128EEENS4_14SM90_TMA_STOREES1Y_S20_S20_EEEvvEEEEvNT_6ParamsE) ;  /* 0xffffff8c02a87950 */ /* 0x000fea0003c3ffff */
.L_x_137:
[----:B------:R-:W-:-:S00]  /*7160*/  BRA `(.L_x_137) ;  /* 0xfffffffc00fc7947 */ /* 0x000fc0000383ffff */
[----:B------:R-:W-:-:S00]  /*7170*/  NOP ;  /* 0x0000000000007918 */ /* 0x000fc00000000000 */
        /* <DEDUP_REMOVED lines=8> */
.L_x_138:


//--------------------- .nv.global.init           --------------------------
	.section	.nv.global.init,"aw",@progbits
.nv.global.init:
	.type		$str$27,@object
	.size		$str$27,($str$28 - $str$27)
$str$27:
        /*0000*/ 	.byte	0x28, 0x61, 0x64, 0x64, 0x72, 0x65, 0x73, 0x73, 0x20, 0x26, 0x20, 0x6d, 0x61, 0x73, 0x6b, 0x29
        /*0010*/ 	.byte	0x20, 0x3d, 0x3d, 0x20, 0x30, 0x00
	.type		$str$28,@object
	.size		$str$28,($str$26 - $str$28)
$str$28:
        /*0016*/ 	.byte	0x2f, 0x74, 0x6d, 0x70, 0x2f, 0x63, 0x75, 0x74, 0x6c, 0x61, 0x73, 0x73, 0x5f, 0x73, 0x77, 0x65
        /*0026*/ 	.byte	0x65, 0x70, 0x5f, 0x73, 0x72, 0x63, 0x2f, 0x69, 0x6e, 0x63, 0x6c, 0x75, 0x64, 0x65, 0x2f, 0x63
        /*0036*/ 	.byte	0x75, 0x74, 0x65, 0x2f, 0x70, 0x6f, 0x69, 0x6e, 0x74, 0x65, 0x72, 0x5f, 0x66, 0x6c, 0x61, 0x67
        /*0046*/ 	.byte	0x67, 0x65, 0x64, 0x2e, 0x68, 0x70, 0x70, 0x00
	.type		$str$26,@object
	.size		$str$26,($str$25 - $str$26)
$str$26:
        /*004e*/ 	.byte	0x2f, 0x74, 0x6d, 0x70, 0x2f, 0x63, 0x75, 0x74, 0x6c, 0x61, 0x73, 0x73, 0x5f, 0x73, 0x77, 0x65
        /*005e*/ 	.byte	0x65, 0x70, 0x5f, 0x73, 0x72, 0x63, 0x2f, 0x69, 0x6e, 0x63, 0x6c, 0x75, 0x64, 0x65, 0x2f, 0x63
        /*006e*/ 	.byte	0x75, 0x74, 0x65, 0x2f, 0x61, 0x74, 0x6f, 0x6d, 0x2f, 0x63, 0x6f, 0x70, 0x79, 0x5f, 0x74, 0x72
        /*007e*/ 	.byte	0x61, 0x69, 0x74, 0x73, 0x5f, 0x73, 0x6d, 0x31, 0x30, 0x30, 0x2e, 0x68, 0x70, 0x70, 0x00
	.type		$str$25,@object
	.size		$str$25,(__unnamed_1 - $str$25)
$str$25:
        /*008d*/ 	.byte	0x28, 0x28, 0x75, 0x69, 0x6e, 0x74, 0x33, 0x32, 0x5f, 0x74, 0x28, 0x74, 0x68, 0x72, 0x65, 0x61
        /*009d*/ 	.byte	0x64, 0x49, 0x64, 0x78, 0x2e, 0x78, 0x29, 0x20, 0x2f, 0x20, 0x33, 0x32, 0x29, 0x20, 0x25, 0x20
        /*00ad*/ 	.byte	0x34, 0x29, 0x20, 0x3d, 0x3d, 0x20, 0x28, 0x28, 0x28, 0x74, 0x6d, 0x65, 0x6d, 0x5f, 0x61, 0x64
        /*00bd*/ 	.byte	0x64, 0x72, 0x20, 0x3e, 0x3e, 0x20, 0x31, 0x36, 0x29, 0x20, 0x2f, 0x20, 0x33, 0x32, 0x29, 0x20
        /*00cd*/ 	.byte	0x25, 0x20, 0x34, 0x29, 0x00
	.type		__unnamed_1,@object
	.size		__unnamed_1,(__unnamed_2 - __unnamed_1)
__unnamed_1:
        /*00d2*/ 	.byte	0x61, 0x75, 0x74, 0x6f, 0x20, 0x63, 0x75, 0x74, 0x65, 0x3a, 0x3a, 0x61, 0x73, 0x5f, 0x70, 0x6f
        /* <DEDUP_REMOVED lines=24> */
        /*0262*/ 	.byte	0x00
	.type		__unnamed_2,@object
	.size		__unnamed_2,(.L_2 - __unnamed_2)
__unnamed_2:
        /* <DEDUP_REMOVED lines=41> */
.L_2:


//--------------------- .nv.shared._ZN7cutlass13device_kernelINS_4gemm6kernel13GemmUniversalIN4cute5tupleIJiiiiEEENS1_10collective13CollectiveMmaINS1_35MainloopSm100TmaUmmaWarpSpecializedILi5ELi2ELi4ENS5_IJNS4_1CILi2EEENSA_ILi1EEESC_EEEEENS5_IJNSA_ILi64EEESF_NSA_ILi32EEEEEEaNS5_IJlSC_lEEEaSI_NS4_8TiledMMAINS4_8MMA_AtomIJNS4_15SM100_MMA_S8_SSIaaiLi64ELi64ELNS4_4UMMA5MajorE0ELSN_0ELNSM_8SaturateE0EEEEEENS4_6LayoutINS5_IJSC_SC_SC_EEENS5_IJNSA_ILi0EEEST_ST_EEEEENS5_IJNS4_10UnderscoreESW_SW_EEEEENS4_13SM90_TMA_LOADENS4_14ComposedLayoutINS4_7SwizzleILi1ELi4ELi3EEENS4_18smem_ptr_flag_bitsILi8EEENSR_INS5_IJNSA_ILi8EEESG_EEENS5_IJSG_SC_EEEEEEEvNS4_8identityENS4_23SM90_TMA_LOAD_MULTICASTES19_vS1A_EENS_8epilogue10collective18CollectiveEpilogueINS1D_23Sm100TmaWarpSpecializedILi1ELi1ELi32ELb0ELb0EEEJSH_NS5_IJNSR_ISF_SC_EES1I_EEEaSI_aSI_NS1D_6fusion15FusionCallbacksIS1H_NS1K_17LinearCombinationIaiaiLNS_15FloatRoundStyleE2EEESH_S1J_JEEENS4_5SM1004TMEM4LOAD26SM100_TMEM_LOAD_16dp32b32xESZ_NS10_INS11_ILi2ELi4ELi3EEES14_NSR_INS5_IJS15_SF_EEENS5_IJSF_SC_EEEEEEENS4_39AutoVectorizingCopyWithAssumedAlignmentILi128EEENS4_14SM90_TMA_STOREES1Y_S20_S20_EEEvvEEEEvNT_6ParamsE --------------------------
	.section	.nv.shared._ZN7cutlass13device_kernelINS_4gemm6kernel13GemmUniversalIN4cute5tupleIJiiiiEEENS1_10collective13CollectiveMmaINS1_35MainloopSm100TmaUmmaWarpSpecializedILi5ELi2ELi4ENS5_IJNS4_1CILi2EEENSA_ILi1EEESC_EEEEENS5_IJNSA_ILi64EEESF_NSA_ILi32EEEEEEaNS5_IJlSC_lEEEaSI_NS4_8TiledMMAINS4_8MMA_AtomIJNS4_15SM100_MMA_S8_SSIaaiLi64ELi64ELNS4_4UMMA5MajorE0ELSN_0ELNSM_8SaturateE0EEEEEENS4_6LayoutINS5_IJSC_SC_SC_EEENS5_IJNSA_ILi0EEEST_ST_EEEEENS5_IJNS4_10UnderscoreESW_SW_EEEEENS4_13SM90_TMA_LOADENS4_14ComposedLayoutINS4_7SwizzleILi1ELi4ELi3EEENS4_18smem_ptr_flag_bitsILi8EEENSR_INS5_IJNSA_ILi8EEESG_EEENS5_IJSG_SC_EEEEEEEvNS4_8identityENS4_23SM90_TMA_LOAD_MULTICASTES19_vS1A_EENS_8epilogue10collective18CollectiveEpilogueINS1D_23Sm100TmaWarpSpecializedILi1ELi1ELi32ELb0ELb0EEEJSH_NS5_IJNSR_ISF_SC_EES1I_EEEaSI_aSI_NS1D_6fusion15FusionCallbacksIS1H_NS1K_17LinearCombinationIaiaiLNS_15FloatRoundStyleE2EEESH_S1J_JEEENS4_5SM1004TMEM4LOAD26SM100_TMEM_LOAD_16dp32b32xESZ_NS10_INS11_ILi2ELi4ELi3EEES14_NSR_INS5_IJS15_SF_EEENS5_IJSF_SC_EEEEEEENS4_39AutoVectorizingCopyWithAssumedAlignmentILi128EEENS4_14SM90_TMA_STOREES1Y_S20_S20_EEEvvEEEEvNT_6ParamsE,"aw",@nobits
	.sectionflags	@""
	.align	16
	.zero		1024


//--------------------- .nv.shared.reserved.0     --------------------------
	.section	.nv.shared.reserved.0,"aw",@nobits
	.weak		__nv_reservedSMEM_offset_0_alias
	.size		__nv_reservedSMEM_offset_0_alias, 0, 64
	.other		__nv_reservedSMEM_offset_0_alias,@"STO_CUDA_RESERVED_SHARED STV_DEFAULT"
__nv_reservedSMEM_offset_0_alias:
	.zero		0
.nv.shared.reserved.0:
	.zero		64
	.weak		__nv_reservedSMEM_tcgen05_partition
	.type		__nv_reservedSMEM_tcgen05_partition,@object
	.size		__nv_reservedSMEM_tcgen05_partition,(.L_0 - __nv_reservedSMEM_tcgen05_partition)
__nv_reservedSMEM_tcgen05_partition:
	.zero		32
.L_0:


//--------------------- .nv.global                --------------------------
	.section	.nv.global,"aw",@nobits
.nv.global:
	.type		_ZN40_INTERNAL_0b43e2a8_4_k_cu_beb35e05_104814cute1_E,@object
	.size		_ZN40_INTERNAL_0b43e2a8_4_k_cu_beb35e05_104814cute1_E,(_ZN40_INTERNAL_0b43e2a8_4_k_cu_beb35e05_104814cuda3std3__45__cpo6cbeginE - _ZN40_INTERNAL_0b43e2a8_4_k_cu_beb35e05_104814cute1_E)
_ZN40_INTERNAL_0b43e2a8_4_k_cu_beb35e05_104814cute1_E:
	.zero		1
	.type		_ZN40_INTERNAL_0b43e2a8_4_k_cu_beb35e05_104814cuda3std3__45__cpo6cbeginE,@object
	.size		_ZN40_INTERNAL_0b43e2a8_4_k_cu_beb35e05_104814cuda3std3__45__cpo6cbeginE,(_ZN40_INTERNAL_0b43e2a8_4_k_cu_beb35e05_104814cuda3std3__48in_placeE - _ZN40_INTERNAL_0b43e2a8_4_k_cu_beb35e05_104814cuda3std3__45__cpo6cbeginE)
_ZN40_INTERNAL_0b43e2a8_4_k_cu_beb35e05_104814cuda3std3__45__cpo6cbeginE:
	.zero		1
	.type		_ZN40_INTERNAL_0b43e2a8_4_k_cu_beb35e05_104814cuda3std3__48in_placeE,@object
	.size		_ZN40_INTERNAL_0b43e2a8_4_k_cu_beb35e05_104814cuda3std3__48in_placeE,(_ZN40_INTERNAL_0b43e2a8_4_k_cu_beb35e05_104814cuda3std6ranges3__45__cpo9iter_moveE - _ZN40_INTERNAL_0b43e2a8_4_k_cu_beb35e05_104814cuda3std3__48in_placeE)
_ZN40_INTERNAL_0b43e2a8_4_k_cu_beb35e05_104814cuda3std3__48in_placeE:
	.zero		1
	.type		_ZN40_INTERNAL_0b43e2a8_4_k_cu_beb35e05_104814cuda3std6ranges3__45__cpo9iter_moveE,@object
	.size		_ZN40_INTERNAL_0b43e2a8_4_k_cu_beb35e05_104814cuda3std6ranges3__45__cpo9iter_moveE,(_ZN40_INTERNAL_0b43e2a8_4_k_cu_beb35e05_104814cuda3std3__45__cpo5beginE - _ZN40_INTERNAL_0b43e2a8_4_k_cu_beb35e05_104814cuda3std6ranges3__45__cpo9iter_moveE)
_ZN40_INTERNAL_0b43e2a8_4_k_cu_beb35e05_104814cuda3std6ranges3__45__cpo9iter_moveE:
	.zero		1
	.type		_ZN40_INTERNAL_0b43e2a8_4_k_cu_beb35e05_104814cuda3std3__45__cpo5beginE,@object
	.size		_ZN40_INTERNAL_0b43e2a8_4_k_cu_beb35e05_104814cuda3std3__45__cpo5beginE,(_ZN40_INTERNAL_0b43e2a8_4_k_cu_beb35e05_104814cuda3std3__442_GLOBAL__N__0b43e2a8_4_k_cu_beb35e05_104816ignoreE - _ZN40_INTERNAL_0b43e2a8_4_k_cu_beb35e05_104814cuda3std3__45__cpo5beginE)
_ZN40_INTERNAL_0b43e2a8_4_k_cu_beb35e05_104814cuda3std3__45__cpo5beginE:
	.zero		1
	.type		_ZN40_INTERNAL_0b43e2a8_4_k_cu_beb35e05_104814cuda3std3__442_GLOBAL__N__0b43e2a8_4_k_cu_beb35e05_104816ignoreE,@object
	.size		_ZN40_INTERNAL_0b43e2a8_4_k_cu_beb35e05_104814cuda3std3__442_GLOBAL__N__0b43e2a8_4_k_cu_beb35e05_104816ignoreE,(_ZN40_INTERNAL_0b43e2a8_4_k_cu_beb35e05_104814cute7productE - _ZN40_INTERNAL_0b43e2a8_4_k_cu_beb35e05_104814cuda3std3__442_GLOBAL__N__0b43e2a8_4_k_cu_beb35e05_104816ignoreE)
_ZN40_INTERNAL_0b43e2a8_4_k_cu_beb35e05_104814cuda3std3__442_GLOBAL__N__0b43e2a8_4_k_cu_beb35e05_104816ignoreE:
	.zero		1
	.type		_ZN40_INTERNAL_0b43e2a8_4_k_cu_beb35e05_104814cute7productE,@object
	.size		_ZN40_INTERNAL_0b43e2a8_4_k_cu_beb35e05_104814cute7productE,(_ZN40_INTERNAL_0b43e2a8_4_k_cu_beb35e05_104814cuda3std3__45__cpo3endE - _ZN40_INTERNAL_0b43e2a8_4_k_cu_beb35e05_104814cute7productE)
_ZN40_INTERNAL_0b43e2a8_4_k_cu_beb35e05_104814cute7productE:
	.zero		1
	.type		_ZN40_INTERNAL_0b43e2a8_4_k_cu_beb35e05_104814cuda3std3__45__cpo3endE,@object
	.size		_ZN40_INTERNAL_0b43e2a8_4_k_cu_beb35e05_104814cuda3std3__45__cpo3endE,(_ZN40_INTERNAL_0b43e2a8_4_k_cu_beb35e05_104814cuda3std3__419piecewise_constructE - _ZN40_INTERNAL_0b43e2a8_4_k_cu_beb35e05_104814cuda3std3__45__cpo3endE)
_ZN40_INTERNAL_0b43e2a8_4_k_cu_beb35e05_104814cuda3std3__45__cpo3endE:
	.zero		1
	.type		_ZN40_INTERNAL_0b43e2a8_4_k_cu_beb35e05_104814cuda3std3__419piecewise_constructE,@object
	.size		_ZN40_INTERNAL_0b43e2a8_4_k_cu_beb35e05_104814cuda3std3__419piecewise_constructE,(_ZN40_INTERNAL_0b43e2a8_4_k_cu_beb35e05_104814cuda3std3__45__cpo4cendE - _ZN40_INTERNAL_0b43e2a8_4_k_cu_beb35e05_104814cuda3std3__419piecewise_constructE)
_ZN40_INTERNAL_0b43e2a8_4_k_cu_beb35e05_104814cuda3std3__419piecewise_constructE:
	.zero		1
	.type		_ZN40_INTERNAL_0b43e2a8_4_k_cu_beb35e05_104814cuda3std3__45__cpo4cendE,@object
	.size		_ZN40_INTERNAL_0b43e2a8_4_k_cu_beb35e05_104814cuda3std3__45__cpo4cendE,(_ZN40_INTERNAL_0b43e2a8_4_k_cu_beb35e05_104814cuda3std6ranges3__45__cpo4swapE - _ZN40_INTERNAL_0b43e2a8_4_k_cu_beb35e05_104814cuda3std3__45__cpo4cendE)
_ZN40_INTERNAL_0b43e2a8_4_k_cu_beb35e05_104814cuda3std3__45__cpo4cendE:
	.zero		1
	.type		_ZN40_INTERNAL_0b43e2a8_4_k_cu_beb35e05_104814cuda3std6ranges3__45__cpo4swapE,@object
	.size		_ZN40_INTERNAL_0b43e2a8_4_k_cu_beb35e05_104814cuda3std6ranges3__45__cpo4swapE,(.L_10 - _ZN40_INTERNAL_0b43e2a8_4_k_cu_beb35e05_104814cuda3std6ranges3__45__cpo4swapE)
_ZN40_INTERNAL_0b43e2a8_4_k_cu_beb35e05_104814cuda3std6ranges3__45__cpo4swapE:
	.zero		1
.L_10:


//--------------------- .nv.constant0._ZN7cutlass13device_kernelINS_4gemm6kernel13GemmUniversalIN4cute5tupleIJiiiiEEENS1_10collective13CollectiveMmaINS1_35MainloopSm100TmaUmmaWarpSpecializedILi5ELi2ELi4ENS5_IJNS4_1CILi2EEENSA_ILi1EEESC_EEEEENS5_IJNSA_ILi64EEESF_NSA_ILi32EEEEEEaNS5_IJlSC_lEEEaSI_NS4_8TiledMMAINS4_8MMA_AtomIJNS4_15SM100_MMA_S8_SSIaaiLi64ELi64ELNS4_4UMMA5MajorE0ELSN_0ELNSM_8SaturateE0EEEEEENS4_6LayoutINS5_IJSC_SC_SC_EEENS5_IJNSA_ILi0EEEST_ST_EEEEENS5_IJNS4_10UnderscoreESW_SW_EEEEENS4_13SM90_TMA_LOADENS4_14ComposedLayoutINS4_7SwizzleILi1ELi4ELi3EEENS4_18smem_ptr_flag_bitsILi8EEENSR_INS5_IJNSA_ILi8EEESG_EEENS5_IJSG_SC_EEEEEEEvNS4_8identityENS4_23SM90_TMA_LOAD_MULTICASTES19_vS1A_EENS_8epilogue10collective18CollectiveEpilogueINS1D_23Sm100TmaWarpSpecializedILi1ELi1ELi32ELb0ELb0EEEJSH_NS5_IJNSR_ISF_SC_EES1I_EEEaSI_aSI_NS1D_6fusion15FusionCallbacksIS1H_NS1K_17LinearCombinationIaiaiLNS_15FloatRoundStyleE2EEESH_S1J_JEEENS4_5SM1004TMEM4LOAD26SM100_TMEM_LOAD_16dp32b32xESZ_NS10_INS11_ILi2ELi4ELi3EEES14_NSR_INS5_IJS15_SF_EEENS5_IJSF_SC_EEEEEEENS4_39AutoVectorizingCopyWithAssumedAlignmentILi128EEENS4_14SM90_TMA_STOREES1Y_S20_S20_EEEvvEEEEvNT_6ParamsE --------------------------
	.section	.nv.constant0._ZN7cutlass13device_kernelINS_4gemm6kernel13GemmUniversalIN4cute5tupleIJiiiiEEENS1_10collective13CollectiveMmaINS1_35MainloopSm100TmaUmmaWarpSpecializedILi5ELi2ELi4ENS5_IJNS4_1CILi2EEENSA_ILi1EEESC_EEEEENS5_IJNSA_ILi64EEESF_NSA_ILi32EEEEEEaNS5_IJlSC_lEEEaSI_NS4_8TiledMMAINS4_8MMA_AtomIJNS4_15SM100_MMA_S8_SSIaaiLi64ELi64ELNS4_4UMMA5MajorE0ELSN_0ELNSM_8SaturateE0EEEEEENS4_6LayoutINS5_IJSC_SC_SC_EEENS5_IJNSA_ILi0EEEST_ST_EEEEENS5_IJNS4_10UnderscoreESW_SW_EEEEENS4_13SM90_TMA_LOADENS4_14ComposedLayoutINS4_7SwizzleILi1ELi4ELi3EEENS4_18smem_ptr_flag_bitsILi8EEENSR_INS5_IJNSA_ILi8EEESG_EEENS5_IJSG_SC_EEEEEEEvNS4_8identityENS4_23SM90_TMA_LOAD_MULTICASTES19_vS1A_EENS_8epilogue10collective18CollectiveEpilogueINS1D_23Sm100TmaWarpSpecializedILi1ELi1ELi32ELb0ELb0EEEJSH_NS5_IJNSR_ISF_SC_EES1I_EEEaSI_aSI_NS1D_6fusion15FusionCallbacksIS1H_NS1K_17LinearCombinationIaiaiLNS_15FloatRoundStyleE2EEESH_S1J_JEEENS4_5SM1004TMEM4LOAD26SM100_TMEM_LOAD_16dp32b32xESZ_NS10_INS11_ILi2ELi4ELi3EEES14_NSR_INS5_IJS15_SF_EEENS5_IJSF_SC_EEEEEEENS4_39AutoVectorizingCopyWithAssumedAlignmentILi128EEENS4_14SM90_TMA_STOREES1Y_S20_S20_EEEvvEEEEvNT_6ParamsE,"a",@progbits
	.sectionflags	@""
	.align	4
.nv.constant0._ZN7cutlass13device_kernelINS_4gemm6kernel13GemmUniversalIN4cute5tupleIJiiiiEEENS1_10collective13CollectiveMmaINS1_35MainloopSm100TmaUmmaWarpSpecializedILi5ELi2ELi4ENS5_IJNS4_1CILi2EEENSA_ILi1EEESC_EEEEENS5_IJNSA_ILi64EEESF_NSA_ILi32EEEEEEaNS5_IJlSC_lEEEaSI_NS4_8TiledMMAINS4_8MMA_AtomIJNS4_15SM100_MMA_S8_SSIaaiLi64ELi64ELNS4_4UMMA5MajorE0ELSN_0ELNSM_8SaturateE0EEEEEENS4_6LayoutINS5_IJSC_SC_SC_EEENS5_IJNSA_ILi0EEEST_ST_EEEEENS5_IJNS4_10UnderscoreESW_SW_EEEEENS4_13SM90_TMA_LOADENS4_14ComposedLayoutINS4_7SwizzleILi1ELi4ELi3EEENS4_18smem_ptr_flag_bitsILi8EEENSR_INS5_IJNSA_ILi8EEESG_EEENS5_IJSG_SC_EEEEEEEvNS4_8identityENS4_23SM90_TMA_LOAD_MULTICASTES19_vS1A_EENS_8epilogue10collective18CollectiveEpilogueINS1D_23Sm100TmaWarpSpecializedILi1ELi1ELi32ELb0ELb0EEEJSH_NS5_IJNSR_ISF_SC_EES1I_EEEaSI_aSI_NS1D_6fusion15FusionCallbacksIS1H_NS1K_17LinearCombinationIaiaiLNS_15FloatRoundStyleE2EEESH_S1J_JEEENS4_5SM1004TMEM4LOAD26SM100_TMEM_LOAD_16dp32b32xESZ_NS10_INS11_ILi2ELi4ELi3EEES14_NSR_INS5_IJS15_SF_EEENS5_IJSF_SC_EEEEEEENS4_39AutoVectorizingCopyWithAssumedAlignmentILi128EEENS4_14SM90_TMA_STOREES1Y_S20_S20_EEEvvEEEEvNT_6ParamsE:
	.zero		2944


//--------------------- SYMBOLS --------------------------

	.type		.nv.reservedSmem.offset0,@object
	.size		.nv.reservedSmem.offset0,0x4
	.type		.nv.reservedSmem.cap,@object
	.size		.nv.reservedSmem.cap,0x4
	.type		__assertfail,@function
